	.target	sm_100a

	.elftype	@"ET_EXEC"


//--------------------- .note.nv.tkinfo           --------------------------
	.section	.note.nv.tkinfo,"",@"SHT_NOTE"
	.sectionflags	@"SHF_NOTE_NV_TKINFO"
	.tkinfo
        /*0018*/ 	.word	0x00000002
        /*0030*/ 	.string	""
        /*0030*/ 	.string	"ptxas"
        /*0030*/ 	.string	"Cuda compilation tools, release 13.0, V13.0.88"
        /*0030*/ 	.string	"Build cuda_13.0.r13.0/compiler.36424714_0"
        /*0030*/ 	.string	"-arch sm_100a -m 64 "



//--------------------- .note.nv.cuinfo           --------------------------
	.section	.note.nv.cuinfo,"",@"SHT_NOTE"
	.sectionflags	@"SHF_NOTE_NV_CUINFO"
        /*0018*/ 	.short	0x0002
        /*001a*/ 	.short	0x0064
        /*001c*/ 	.short	0x0082
	.zero		2


//--------------------- .nv.info                  --------------------------
	.section	.nv.info,"",@"SHT_CUDA_INFO"
	.align	4


	//----- nvinfo : EIATTR_REGCOUNT
	.align		4
        /*0000*/ 	.byte	0x04, 0x2f
        /*0002*/ 	.short	(.L_19 - .L_18)
	.align		4
.L_18:
        /*0004*/ 	.word	index@(_ZN7cutlass13device_kernelINS_4gemm6kernel13GemmUniversalIN4cute5tupleIJiiiiEEENS1_10collective13CollectiveMmaINS1_35MainloopSm100TmaUmmaWarpSpecializedILi5ELi2ELi4ENS5_IJNS4_1CILi1EEENSA_ILi2EEESB_EEEEENS5_IJNSA_ILi128EEENSA_ILi64EEENSA_ILi32EEEEEEaNS5_IJlSB_lEEEaSJ_NS4_8TiledMMAINS4_8MMA_AtomIJNS4_15SM100_MMA_S8_SSIaaiLi128ELi64ELNS4_4UMMA5MajorE0ELSO_0ELNSN_8SaturateE0EEEEEENS4_6LayoutINS5_IJSB_SB_SB_EEENS5_IJNSA_ILi0EEESU_SU_EEEEENS5_IJNS4_10UnderscoreESX_SX_EEEEENS4_23SM90_TMA_LOAD_MULTICASTENS4_14ComposedLayoutINS4_7SwizzleILi1ELi4ELi3EEENS4_18smem_ptr_flag_bitsILi8EEENSS_INS5_IJNSA_ILi8EEESH_EEENS5_IJSH_SB_EEEEEEEvNS4_8identityENS4_13SM90_TMA_LOADES1A_vS1B_EENS_8epilogue10collective18CollectiveEpilogueINS1E_23Sm100TmaWarpSpecializedILi1ELi1ELi64ELb0ELb0EEEJSI_NS5_IJNSS_ISF_SB_EENSS_ISG_SB_EEEEEaSJ_aSJ_NS1E_6fusion15FusionCallbacksIS1I_NS1M_17LinearCombinationIaiaiLNS_15FloatRoundStyleE2EEESI_S1L_JEEENS4_5SM1004TMEM4LOAD26SM100_TMEM_LOAD_32dp32b64xES1C_NS11_INS12_ILi2ELi4ELi3EEES15_NSS_INS5_IJS16_SG_EEENS5_IJSG_SB_EEEEEEENS4_39AutoVectorizingCopyWithAssumedAlignmentILi128EEENS4_14SM90_TMA_STOREES20_S22_S22_EEEvvEEEEvNT_6ParamsE)
        /*0008*/ 	.word	0x0000009c


	//----- nvinfo : EIATTR_FRAME_SIZE
	.align		4
.L_19:
        /*000c*/ 	.byte	0x04, 0x11
        /*000e*/ 	.short	(.L_21 - .L_20)
	.align		4
.L_20:
        /*0010*/ 	.word	index@($__internal_2_$__cuda_sm10x_tcgen05_guardrail_trap_unallocated_columns_being_dealloced)
        /*0014*/ 	.word	0x00000000


	//----- nvinfo : EIATTR_FRAME_SIZE
	.align		4
.L_21:
        /*0018*/ 	.byte	0x04, 0x11
        /*001a*/ 	.short	(.L_23 - .L_22)
	.align		4
.L_22:
        /*001c*/ 	.word	index@($__internal_1_$__cuda_sm10x_tcgen05_guardrail_trap_phase_invalid_during_alloc)
        /*0020*/ 	.word	0x00000000


	//----- nvinfo : EIATTR_FRAME_SIZE
	.align		4
.L_23:
        /*0024*/ 	.byte	0x04, 0x11
        /*0026*/ 	.short	(.L_25 - .L_24)
	.align		4
.L_24:
        /*0028*/ 	.word	index@($__internal_0_$__cuda_sm10x_tcgen05_guardrail_trap_col_being_dealloced_not_returned_by_alloc)
        /*002c*/ 	.word	0x00000000


	//----- nvinfo : EIATTR_FRAME_SIZE
	.align		4
.L_25:
        /*0030*/ 	.byte	0x04, 0x11
        /*0032*/ 	.short	(.L_27 - .L_26)
	.align		4
.L_26:
        /*0034*/ 	.word	index@(_ZN7cutlass13device_kernelINS_4gemm6kernel13GemmUniversalIN4cute5tupleIJiiiiEEENS1_10collective13CollectiveMmaINS1_35MainloopSm100TmaUmmaWarpSpecializedILi5ELi2ELi4ENS5_IJNS4_1CILi1EEENSA_ILi2EEESB_EEEEENS5_IJNSA_ILi128EEENSA_ILi64EEENSA_ILi32EEEEEEaNS5_IJlSB_lEEEaSJ_NS4_8TiledMMAINS4_8MMA_AtomIJNS4_15SM100_MMA_S8_SSIaaiLi128ELi64ELNS4_4UMMA5MajorE0ELSO_0ELNSN_8SaturateE0EEEEEENS4_6LayoutINS5_IJSB_SB_SB_EEENS5_IJNSA_ILi0EEESU_SU_EEEEENS5_IJNS4_10UnderscoreESX_SX_EEEEENS4_23SM90_TMA_LOAD_MULTICASTENS4_14ComposedLayoutINS4_7SwizzleILi1ELi4ELi3EEENS4_18smem_ptr_flag_bitsILi8EEENSS_INS5_IJNSA_ILi8EEESH_EEENS5_IJSH_SB_EEEEEEEvNS4_8identityENS4_13SM90_TMA_LOADES1A_vS1B_EENS_8epilogue10collective18CollectiveEpilogueINS1E_23Sm100TmaWarpSpecializedILi1ELi1ELi64ELb0ELb0EEEJSI_NS5_IJNSS_ISF_SB_EENSS_ISG_SB_EEEEEaSJ_aSJ_NS1E_6fusion15FusionCallbacksIS1I_NS1M_17LinearCombinationIaiaiLNS_15FloatRoundStyleE2EEESI_S1L_JEEENS4_5SM1004TMEM4LOAD26SM100_TMEM_LOAD_32dp32b64xES1C_NS11_INS12_ILi2ELi4ELi3EEES15_NSS_INS5_IJS16_SG_EEENS5_IJSG_SB_EEEEEEENS4_39AutoVectorizingCopyWithAssumedAlignmentILi128EEENS4_14SM90_TMA_STOREES20_S22_S22_EEEvvEEEEvNT_6ParamsE)
        /*0038*/ 	.word	0x00000000


	//----- nvinfo : EIATTR_MIN_STACK_SIZE
	.align		4
.L_27:
        /*003c*/ 	.byte	0x04, 0x12
        /*003e*/ 	.short	(.L_29 - .L_28)
	.align		4
.L_28:
        /*0040*/ 	.word	index@(_ZN7cutlass13device_kernelINS_4gemm6kernel13GemmUniversalIN4cute5tupleIJiiiiEEENS1_10collective13CollectiveMmaINS1_35MainloopSm100TmaUmmaWarpSpecializedILi5ELi2ELi4ENS5_IJNS4_1CILi1EEENSA_ILi2EEESB_EEEEENS5_IJNSA_ILi128EEENSA_ILi64EEENSA_ILi32EEEEEEaNS5_IJlSB_lEEEaSJ_NS4_8TiledMMAINS4_8MMA_AtomIJNS4_15SM100_MMA_S8_SSIaaiLi128ELi64ELNS4_4UMMA5MajorE0ELSO_0ELNSN_8SaturateE0EEEEEENS4_6LayoutINS5_IJSB_SB_SB_EEENS5_IJNSA_ILi0EEESU_SU_EEEEENS5_IJNS4_10UnderscoreESX_SX_EEEEENS4_23SM90_TMA_LOAD_MULTICASTENS4_14ComposedLayoutINS4_7SwizzleILi1ELi4ELi3EEENS4_18smem_ptr_flag_bitsILi8EEENSS_INS5_IJNSA_ILi8EEESH_EEENS5_IJSH_SB_EEEEEEEvNS4_8identityENS4_13SM90_TMA_LOADES1A_vS1B_EENS_8epilogue10collective18CollectiveEpilogueINS1E_23Sm100TmaWarpSpecializedILi1ELi1ELi64ELb0ELb0EEEJSI_NS5_IJNSS_ISF_SB_EENSS_ISG_SB_EEEEEaSJ_aSJ_NS1E_6fusion15FusionCallbacksIS1I_NS1M_17LinearCombinationIaiaiLNS_15FloatRoundStyleE2EEESI_S1L_JEEENS4_5SM1004TMEM4LOAD26SM100_TMEM_LOAD_32dp32b64xES1C_NS11_INS12_ILi2ELi4ELi3EEES15_NSS_INS5_IJS16_SG_EEENS5_IJSG_SB_EEEEEEENS4_39AutoVectorizingCopyWithAssumedAlignmentILi128EEENS4_14SM90_TMA_STOREES20_S22_S22_EEEvvEEEEvNT_6ParamsE)
        /*0044*/ 	.word	0x00000000
.L_29:


//--------------------- .nv.compat                --------------------------
	.section	.nv.compat,"",@"SHT_CUDA_COMPAT_INFO"
	.align	4
        /*0000*/ 	.byte	0x02, 0x09, 0x01, 0x00, 0x02, 0x02, 0x03, 0x00, 0x02, 0x05, 0x06, 0x00, 0x03, 0x07, 0x01, 0x01
        /*0010*/ 	.byte	0x02, 0x03, 0x01, 0x00, 0x02, 0x06, 0x01, 0x00, 0x04, 0x0b, 0x08, 0x00, 0x01, 0x00, 0x00, 0x00
        /*0020*/ 	.byte	0x00, 0x00, 0x00, 0x00


//--------------------- .nv.info._ZN7cutlass13device_kernelINS_4gemm6kernel13GemmUniversalIN4cute5tupleIJiiiiEEENS1_10collective13CollectiveMmaINS1_35MainloopSm100TmaUmmaWarpSpecializedILi5ELi2ELi4ENS5_IJNS4_1CILi1EEENSA_ILi2EEESB_EEEEENS5_IJNSA_ILi128EEENSA_ILi64EEENSA_ILi32EEEEEEaNS5_IJlSB_lEEEaSJ_NS4_8TiledMMAINS4_8MMA_AtomIJNS4_15SM100_MMA_S8_SSIaaiLi128ELi64ELNS4_4UMMA5MajorE0ELSO_0ELNSN_8SaturateE0EEEEEENS4_6LayoutINS5_IJSB_SB_SB_EEENS5_IJNSA_ILi0EEESU_SU_EEEEENS5_IJNS4_10UnderscoreESX_SX_EEEEENS4_23SM90_TMA_LOAD_MULTICASTENS4_14ComposedLayoutINS4_7SwizzleILi1ELi4ELi3EEENS4_18smem_ptr_flag_bitsILi8EEENSS_INS5_IJNSA_ILi8EEESH_EEENS5_IJSH_SB_EEEEEEEvNS4_8identityENS4_13SM90_TMA_LOADES1A_vS1B_EENS_8epilogue10collective18CollectiveEpilogueINS1E_23Sm100TmaWarpSpecializedILi1ELi1ELi64ELb0ELb0EEEJSI_NS5_IJNSS_ISF_SB_EENSS_ISG_SB_EEEEEaSJ_aSJ_NS1E_6fusion15FusionCallbacksIS1I_NS1M_17LinearCombinationIaiaiLNS_15FloatRoundStyleE2EEESI_S1L_JEEENS4_5SM1004TMEM4LOAD26SM100_TMEM_LOAD_32dp32b64xES1C_NS11_INS12_ILi2ELi4ELi3EEES15_NSS_INS5_IJS16_SG_EEENS5_IJSG_SB_EEEEEEENS4_39AutoVectorizingCopyWithAssumedAlignmentILi128EEENS4_14SM90_TMA_STOREES20_S22_S22_EEEvvEEEEvNT_6ParamsE --------------------------
	.section	.nv.info._ZN7cutlass13device_kernelINS_4gemm6kernel13GemmUniversalIN4cute5tupleIJiiiiEEENS1_10collective13CollectiveMmaINS1_35MainloopSm100TmaUmmaWarpSpecializedILi5ELi2ELi4ENS5_IJNS4_1CILi1EEENSA_ILi2EEESB_EEEEENS5_IJNSA_ILi128EEENSA_ILi64EEENSA_ILi32EEEEEEaNS5_IJlSB_lEEEaSJ_NS4_8TiledMMAINS4_8MMA_AtomIJNS4_15SM100_MMA_S8_SSIaaiLi128ELi64ELNS4_4UMMA5MajorE0ELSO_0ELNSN_8SaturateE0EEEEEENS4_6LayoutINS5_IJSB_SB_SB_EEENS5_IJNSA_ILi0EEESU_SU_EEEEENS5_IJNS4_10UnderscoreESX_SX_EEEEENS4_23SM90_TMA_LOAD_MULTICASTENS4_14ComposedLayoutINS4_7SwizzleILi1ELi4ELi3EEENS4_18smem_ptr_flag_bitsILi8EEENSS_INS5_IJNSA_ILi8EEESH_EEENS5_IJSH_SB_EEEEEEEvNS4_8identityENS4_13SM90_TMA_LOADES1A_vS1B_EENS_8epilogue10collective18CollectiveEpilogueINS1E_23Sm100TmaWarpSpecializedILi1ELi1ELi64ELb0ELb0EEEJSI_NS5_IJNSS_ISF_SB_EENSS_ISG_SB_EEEEEaSJ_aSJ_NS1E_6fusion15FusionCallbacksIS1I_NS1M_17LinearCombinationIaiaiLNS_15FloatRoundStyleE2EEESI_S1L_JEEENS4_5SM1004TMEM4LOAD26SM100_TMEM_LOAD_32dp32b64xES1C_NS11_INS12_ILi2ELi4ELi3EEES15_NSS_INS5_IJS16_SG_EEENS5_IJSG_SB_EEEEEEENS4_39AutoVectorizingCopyWithAssumedAlignmentILi128EEENS4_14SM90_TMA_STOREES20_S22_S22_EEEvvEEEEvNT_6ParamsE,"",@"SHT_CUDA_INFO"
	.sectionflags	@""
	.align	4


	//----- nvinfo : EIATTR_CUDA_API_VERSION
	.align		4
        /*0000*/ 	.byte	0x04, 0x37
        /*0002*/ 	.short	(.L_31 - .L_30)
.L_30:
        /*0004*/ 	.word	0x00000082


	//----- nvinfo : EIATTR_KPARAM_INFO
	.align		4
.L_31:
        /*0008*/ 	.byte	0x04, 0x17
        /*000a*/ 	.short	(.L_33 - .L_32)
.L_32:
        /*000c*/ 	.word	0x00000000
        /*0010*/ 	.short	0x0000
        /*0012*/ 	.short	0x0000
        /*0014*/ 	.byte	0x00, 0xf0, 0x01, 0x20


	//----- nvinfo : EIATTR_AT_ENTRY_FRAGMENTS
	.align		4
.L_33:
        /*0018*/ 	.byte	0x04, 0x4f
        /*001a*/ 	.short	(.L_35 - .L_34)


	//   ....[0]....
.L_34:
        /*001c*/ 	.word	0x00000006


	//----- nvinfo : EIATTR_RESERVED_SMEM_USED
	.align		4
.L_35:
        /*0020*/ 	.byte	0x01, 0x41
	.zero		2


	//----- nvinfo : EIATTR_SPARSE_MMA_MASK
	.align		4
        /*0024*/ 	.byte	0x03, 0x50
        /*0026*/ 	.short	0x0000


	//----- nvinfo : EIATTR_TCGEN05_1CTA_USED
	.align		4
        /*0028*/ 	.byte	0x01, 0x51
	.zero		2


	//----- nvinfo : EIATTR_MAXREG_COUNT
	.align		4
        /*002c*/ 	.byte	0x03, 0x1b
        /*002e*/ 	.short	0x00ff


	//----- nvinfo : EIATTR_NUM_BARRIERS
	.align		4
        /*0030*/ 	.byte	0x02, 0x4c
        /*0032*/ 	.byte	0x07
	.zero		1


	//----- nvinfo : EIATTR_EXTERNS
	.align		4
        /*0034*/ 	.byte	0x04, 0x0f
        /*0036*/ 	.short	(.L_37 - .L_36)


	//   ....[0]....
	.align		4
.L_36:
        /*0038*/ 	.word	index@(__assertfail)


	//----- nvinfo : EIATTR_MERCURY_ISA_VERSION
	.align		4
.L_37:
        /*003c*/ 	.byte	0x03, 0x5f
        /*003e*/ 	.short	0x0101


	//----- nvinfo : EIATTR_INT_WARP_WIDE_INSTR_OFFSETS
	.align		4
        /*0040*/ 	.byte	0x04, 0x31
        /*0042*/ 	.short	(.L_39 - .L_38)


	//   ....[0]....
.L_38:
        /*0044*/ 	.word	0x00003b30


	//   ....[1]....
        /*0048*/ 	.word	0x00003b60


	//   ....[2]....
        /*004c*/ 	.word	0x00003b80


	//   ....[3]....
        /*0050*/ 	.word	0x000046b0


	//   ....[4]....
        /*0054*/ 	.word	0x00004760


	//----- nvinfo : EIATTR_COOP_GROUP_MASK_REGIDS
	.align		4
.L_39:
        /*0058*/ 	.byte	0x04, 0x29
        /*005a*/ 	.short	(.L_41 - .L_40)


	//   ....[0]....
.L_40:
        /*005c*/ 	.word	0xffffffff


	//   ....[1]....
        /*0060*/ 	.word	0xffffffff


	//   ....[2]....
        /*0064*/ 	.word	0xffffffff


	//   ....[3]....
        /*0068*/ 	.word	0xffffffff


	//   ....[4]....
        /*006c*/ 	.word	0xffffffff


	//   ....[5]....
        /*0070*/ 	.word	0xffffffff


	//   ....[6]....
        /*0074*/ 	.word	0xffffffff


	//   ....[7]....
        /*0078*/ 	.word	0xffffffff


	//   ....[8]....
        /*007c*/ 	.word	0xffffffff


	//   ....[9]....
        /*0080*/ 	.word	0xffffffff


	//   ....[10]....
        /*0084*/ 	.word	0xffffffff


	//   ....[11]....
        /*0088*/ 	.word	0xffffffff


	//   ....[12]....
        /*008c*/ 	.word	0xffffffff


	//   ....[13]....
        /*0090*/ 	.word	0xffffffff


	//----- nvinfo : EIATTR_COOP_GROUP_INSTR_OFFSETS
	.align		4
.L_41:
        /*0094*/ 	.byte	0x04, 0x28
        /*0096*/ 	.short	(.L_43 - .L_42)


	//   ....[0]....
.L_42:
        /*0098*/ 	.word	0x00000080


	//   ....[1]....
        /*009c*/ 	.word	0x000004e0


	//   ....[2]....
        /*00a0*/ 	.word	0x000006b0


	//   ....[3]....
        /*00a4*/ 	.word	0x000007f0


	//   ....[4]....
        /*00a8*/ 	.word	0x000008f0


	//   ....[5]....
        /*00ac*/ 	.word	0x00000a60


	//   ....[6]....
        /*00b0*/ 	.word	0x00000c00


	//   ....[7]....
        /*00b4*/ 	.word	0x00000db0


	//   ....[8]....
        /*00b8*/ 	.word	0x00001fa0


	//   ....[9]....
        /*00bc*/ 	.word	0x00002ed0


	//   ....[10]....
        /*00c0*/ 	.word	0x000030e0


	//   ....[11]....
        /*00c4*/ 	.word	0x00003110


	//   ....[12]....
        /*00c8*/ 	.word	0x00003a10


	//   ....[13]....
        /*00cc*/ 	.word	0x00003c40


	//----- nvinfo : EIATTR_VRC_CTA_INIT_COUNT
	.align		4
.L_43:
        /*00d0*/ 	.byte	0x02, 0x4a
        /*00d2*/ 	.byte	0x80
	.zero		1


	//----- nvinfo : EIATTR_SYSCALL_OFFSETS
	.align		4
        /*00d4*/ 	.byte	0x04, 0x46
        /*00d6*/ 	.short	(.L_45 - .L_44)


	//   ....[0]....
.L_44:
        /*00d8*/ 	.word	0x000052e0


	//   ....[1]....
        /*00dc*/ 	.word	0x00005420


	//   ....[2]....
        /*00e0*/ 	.word	0x00005be0


	//----- nvinfo : EIATTR_MBARRIER_INSTR_OFFSETS
	.align		4
.L_45:
        /*00e4*/ 	.byte	0x04, 0x39
        /*00e6*/ 	.short	(.L_47 - .L_46)


	//   ....[0]....
.L_46:
        /*00e8*/ 	.word	0x00000600
        /*00ec*/ 	.word	0x000000ff
        /*00f0*/ 	.word	0x00000000
        /*00f4*/ 	.short	0x0100
        /*00f6*/ 	.byte	0x04
	.zero		1


	//   ....[1]....
        /*00f8*/ 	.word	0x00000610
        /*00fc*/ 	.word	0x000000ff
        /*0100*/ 	.word	0x00000028
        /*0104*/ 	.short	0x0100
        /*0106*/ 	.byte	0x04
	.zero		1


	//   ....[2]....
        /*0108*/ 	.word	0x00000620
        /*010c*/ 	.word	0x000000ff
        /*0110*/ 	.word	0x00000008
        /*0114*/ 	.short	0x0100
        /*0116*/ 	.byte	0x04
	.zero		1


	//   ....[3]....
        /*0118*/ 	.word	0x00000630
        /*011c*/ 	.word	0x000000ff
        /*0120*/ 	.word	0x00000030
        /*0124*/ 	.short	0x0100
        /*0126*/ 	.byte	0x04
	.zero		1


	//   ....[4]....
        /*0128*/ 	.word	0x00000640
        /*012c*/ 	.word	0x000000ff
        /*0130*/ 	.word	0x00000010
        /*0134*/ 	.short	0x0100
        /*0136*/ 	.byte	0x04
	.zero		1


	//   ....[5]....
        /*0138*/ 	.word	0x00000650
        /*013c*/ 	.word	0x000000ff
        /*0140*/ 	.word	0x00000038
        /*0144*/ 	.short	0x0100
        /*0146*/ 	.byte	0x04
	.zero		1


	//   ....[6]....
        /*0148*/ 	.word	0x00000660
        /*014c*/ 	.word	0x000000ff
        /*0150*/ 	.word	0x00000018
        /*0154*/ 	.short	0x0100
        /*0156*/ 	.byte	0x04
	.zero		1


	//   ....[7]....
        /*0158*/ 	.word	0x00000670
        /*015c*/ 	.word	0x000000ff
        /*0160*/ 	.word	0x00000040
        /*0164*/ 	.short	0x0100
        /*0166*/ 	.byte	0x04
	.zero		1


	//   ....[8]....
        /*0168*/ 	.word	0x00000680
        /*016c*/ 	.word	0x000000ff
        /*0170*/ 	.word	0x00000020
        /*0174*/ 	.short	0x0100
        /*0176*/ 	.byte	0x04
	.zero		1


	//   ....[9]....
        /*0178*/ 	.word	0x00000690
        /*017c*/ 	.word	0x000000ff
        /*0180*/ 	.word	0x00000048
        /*0184*/ 	.short	0x0100
        /*0186*/ 	.byte	0x04
	.zero		1


	//   ....[10]....
        /*0188*/ 	.word	0x000007c0
        /*018c*/ 	.word	0x000000ff
        /*0190*/ 	.word	0x00000050
        /*0194*/ 	.short	0x0100
        /*0196*/ 	.byte	0x04
	.zero		1


	//   ....[11]....
        /*0198*/ 	.word	0x000007d0
        /*019c*/ 	.word	0x000000ff
        /*01a0*/ 	.word	0x00000058
        /*01a4*/ 	.short	0x0100
        /*01a6*/ 	.byte	0x04
	.zero		1


	//   ....[12]....
        /*01a8*/ 	.word	0x000008c0
        /*01ac*/ 	.word	0x000000ff
        /*01b0*/ 	.word	0x00000060
        /*01b4*/ 	.short	0x0100
        /*01b6*/ 	.byte	0x06
	.zero		1


	//   ....[13]....
        /*01b8*/ 	.word	0x000008d0
        /*01bc*/ 	.word	0x000000ff
        /*01c0*/ 	.word	0x00000068
        /*01c4*/ 	.short	0x0100
        /*01c6*/ 	.byte	0x06
	.zero		1


	//   ....[14]....
        /*01c8*/ 	.word	0x00000a10
        /*01cc*/ 	.word	0x000000ff
        /*01d0*/ 	.word	0x00000070
        /*01d4*/ 	.short	0x0100
        /*01d6*/ 	.byte	0x06
	.zero		1


	//   ....[15]....
        /*01d8*/ 	.word	0x00000a20
        /*01dc*/ 	.word	0x000000ff
        /*01e0*/ 	.word	0x00000080
        /*01e4*/ 	.short	0x0100
        /*01e6*/ 	.byte	0x06
	.zero		1


	//   ....[16]....
        /*01e8*/ 	.word	0x00000a30
        /*01ec*/ 	.word	0x000000ff
        /*01f0*/ 	.word	0x00000078
        /*01f4*/ 	.short	0x0100
        /*01f6*/ 	.byte	0x06
	.zero		1


	//   ....[17]....
        /*01f8*/ 	.word	0x00000a40
        /*01fc*/ 	.word	0x000000ff
        /*0200*/ 	.word	0x00000088
        /*0204*/ 	.short	0x0100
        /*0206*/ 	.byte	0x06
	.zero		1


	//   ....[18]....
        /*0208*/ 	.word	0x00000b70
        /*020c*/ 	.word	0x000000ff
        /*0210*/ 	.word	0x00000090
        /*0214*/ 	.short	0x0100
        /*0216*/ 	.byte	0x04
	.zero		1


	//   ....[19]....
        /*0218*/ 	.word	0x00000b80
        /*021c*/ 	.word	0x000000ff
        /*0220*/ 	.word	0x000000b0
        /*0224*/ 	.short	0x0100
        /*0226*/ 	.byte	0x04
	.zero		1


	//   ....[20]....
        /*0228*/ 	.word	0x00000b90
        /*022c*/ 	.word	0x000000ff
        /*0230*/ 	.word	0x00000098
        /*0234*/ 	.short	0x0100
        /*0236*/ 	.byte	0x04
	.zero		1


	//   ....[21]....
        /*0238*/ 	.word	0x00000ba0
        /*023c*/ 	.word	0x000000ff
        /*0240*/ 	.word	0x000000b8
        /*0244*/ 	.short	0x0100
        /*0246*/ 	.byte	0x04
	.zero		1


	//   ....[22]....
        /*0248*/ 	.word	0x00000bb0
        /*024c*/ 	.word	0x000000ff
        /*0250*/ 	.word	0x000000a0
        /*0254*/ 	.short	0x0100
        /*0256*/ 	.byte	0x04
	.zero		1


	//   ....[23]....
        /*0258*/ 	.word	0x00000bc0
        /*025c*/ 	.word	0x000000ff
        /*0260*/ 	.word	0x000000c0
        /*0264*/ 	.short	0x0100
        /*0266*/ 	.byte	0x04
	.zero		1


	//   ....[24]....
        /*0268*/ 	.word	0x00000bd0
        /*026c*/ 	.word	0x000000ff
        /*0270*/ 	.word	0x000000a8
        /*0274*/ 	.short	0x0100
        /*0276*/ 	.byte	0x04
	.zero		1


	//   ....[25]....
        /*0278*/ 	.word	0x00000be0
        /*027c*/ 	.word	0x000000ff
        /*0280*/ 	.word	0x000000c8
        /*0284*/ 	.short	0x0100
        /*0286*/ 	.byte	0x04
	.zero		1


	//   ....[26]....
        /*0288*/ 	.word	0x00000cd0
        /*028c*/ 	.word	0x000000ff
        /*0290*/ 	.word	0x000000d0
        /*0294*/ 	.short	0x0100
        /*0296*/ 	.byte	0x04
	.zero		1


	//   ....[27]....
        /*0298*/ 	.word	0x00000ce0
        /*029c*/ 	.word	0x000000ff
        /*02a0*/ 	.word	0x000000e0
        /*02a4*/ 	.short	0x0100
        /*02a6*/ 	.byte	0x04
	.zero		1


	//   ....[28]....
        /*02a8*/ 	.word	0x00000cf0
        /*02ac*/ 	.word	0x000000ff
        /*02b0*/ 	.word	0x000000d8
        /*02b4*/ 	.short	0x0100
        /*02b6*/ 	.byte	0x04
	.zero		1


	//   ....[29]....
        /*02b8*/ 	.word	0x00000d00
        /*02bc*/ 	.word	0x000000ff
        /*02c0*/ 	.word	0x000000e8
        /*02c4*/ 	.short	0x0100
        /*02c6*/ 	.byte	0x04
	.zero		1


	//   ....[30]....
        /*02c8*/ 	.word	0x00001820
        /*02cc*/ 	.word	0x00000000
        /*02d0*/ 	.word	0x000000e0
        /*02d4*/ 	.short	0x010a
        /*02d6*/ 	.byte	0xff
	.zero		1


	//   ....[31]....
        /*02d8*/ 	.word	0x00001850
        /*02dc*/ 	.word	0x00000000
        /*02e0*/ 	.word	0x000000d0
        /*02e4*/ 	.short	0x0101
        /*02e6*/ 	.byte	0xff
	.zero		1


	//   ....[32]....
        /*02e8*/ 	.word	0x00001920
        /*02ec*/ 	.word	0x000000ff
        /*02f0*/ 	.word	0x00000028
        /*02f4*/ 	.short	0x010a
        /*02f6*/ 	.byte	0x04
	.zero		1


	//   ....[33]....
        /*02f8*/ 	.word	0x000019a0
        /*02fc*/ 	.word	0x000000ff
        /*0300*/ 	.word	0x00000028
        /*0304*/ 	.short	0x010a
        /*0306*/ 	.byte	0x21
	.zero		1


	//   ....[34]....
        /*0308*/ 	.word	0x00001b30
        /*030c*/ 	.word	0x000000ff
        /*0310*/ 	.word	0x00000028
        /*0314*/ 	.short	0x010a
        /*0316*/ 	.byte	0x08
	.zero		1


	//   ....[35]....
        /*0318*/ 	.word	0x00001c50
        /*031c*/ 	.word	0x000000ff
        /*0320*/ 	.word	0x00000068
        /*0324*/ 	.short	0x0101
        /*0326*/ 	.byte	0x06
	.zero		1


	//   ....[36]....
        /*0328*/ 	.word	0x00001c70
        /*032c*/ 	.word	0x000000ff
        /*0330*/ 	.word	0x00000028
        /*0334*/ 	.short	0x010a
        /*0336*/ 	.byte	0x04
	.zero		1


	//   ....[37]....
        /*0338*/ 	.word	0x00001cf0
        /*033c*/ 	.word	0x000000ff
        /*0340*/ 	.word	0x00000028
        /*0344*/ 	.short	0x010a
        /*0346*/ 	.byte	0x11
	.zero		1


	//   ....[38]....
        /*0348*/ 	.word	0x00001e80
        /*034c*/ 	.word	0x000000ff
        /*0350*/ 	.word	0x00000028
        /*0354*/ 	.short	0x010a
        /*0356*/ 	.byte	0x07
	.zero		1


	//   ....[39]....
        /*0358*/ 	.word	0x00001fd0
        /*035c*/ 	.word	0x00000003
        /*0360*/ 	.word	0x00000070
        /*0364*/ 	.short	0x010a
        /*0366*/ 	.byte	0xff
	.zero		1


	//   ....[40]....
        /*0368*/ 	.word	0x00002120
        /*036c*/ 	.word	0x00000000
        /*0370*/ 	.word	0x00000000
        /*0374*/ 	.short	0x0101
        /*0376*/ 	.byte	0xff
	.zero		1


	//   ....[41]....
        /*0378*/ 	.word	0x000026c0
        /*037c*/ 	.word	0x000000ff
        /*0380*/ 	.word	0x00000000
        /*0384*/ 	.short	0x010a
        /*0386*/ 	.byte	0x04
	.zero		1


	//   ....[42]....
        /*0388*/ 	.word	0x00002750
        /*038c*/ 	.word	0x000000ff
        /*0390*/ 	.word	0x00000000
        /*0394*/ 	.short	0x010a
        /*0396*/ 	.byte	0x05
	.zero		1


	//   ....[43]....
        /*0398*/ 	.word	0x000027e0
        /*039c*/ 	.word	0x000000ff
        /*03a0*/ 	.word	0x00000000
        /*03a4*/ 	.short	0x010a
        /*03a6*/ 	.byte	0x05
	.zero		1


	//   ....[44]....
        /*03a8*/ 	.word	0x00002870
        /*03ac*/ 	.word	0x000000ff
        /*03b0*/ 	.word	0x00000000
        /*03b4*/ 	.short	0x010a
        /*03b6*/ 	.byte	0x05
	.zero		1


	//   ....[45]....
        /*03b8*/ 	.word	0x00002910
        /*03bc*/ 	.word	0x00000000
        /*03c0*/ 	.word	0x00000000
        /*03c4*/ 	.short	0x010a
        /*03c6*/ 	.byte	0xff
	.zero		1


	//   ....[46]....
        /*03c8*/ 	.word	0x00002a30
        /*03cc*/ 	.word	0x00000002
        /*03d0*/ 	.word	0x000000d0
        /*03d4*/ 	.short	0x010a
        /*03d6*/ 	.byte	0xff
	.zero		1


	//   ....[47]....
        /*03d8*/ 	.word	0x00002aa0
        /*03dc*/ 	.word	0x00000002
        /*03e0*/ 	.word	0x00000000
        /*03e4*/ 	.short	0x0101
        /*03e6*/ 	.byte	0xff
	.zero		1


	//   ....[48]....
        /*03e8*/ 	.word	0x00002ac0
        /*03ec*/ 	.word	0x000000ff
        /*03f0*/ 	.word	0x00000080
        /*03f4*/ 	.short	0x010a
        /*03f6*/ 	.byte	0x04
	.zero		1


	//   ....[49]....
        /*03f8*/ 	.word	0x00002be0
        /*03fc*/ 	.word	0x00000002
        /*0400*/ 	.word	0x00000070
        /*0404*/ 	.short	0x010a
        /*0406*/ 	.byte	0xff
	.zero		1


	//   ....[50]....
        /*0408*/ 	.word	0x00002ce0
        /*040c*/ 	.word	0x00000002
        /*0410*/ 	.word	0x00000000
        /*0414*/ 	.short	0x0101
        /*0416*/ 	.byte	0xff
	.zero		1


	//   ....[51]....
        /*0418*/ 	.word	0x00002d70
        /*041c*/ 	.word	0x000000ff
        /*0420*/ 	.word	0x00000080
        /*0424*/ 	.short	0x0106
        /*0426*/ 	.byte	0x04
	.zero		1


	//   ....[52]....
        /*0428*/ 	.word	0x00002d90
        /*042c*/ 	.word	0x000000ff
        /*0430*/ 	.word	0x00000080
        /*0434*/ 	.short	0x010a
        /*0436*/ 	.byte	0x04
	.zero		1


	//   ....[53]....
        /*0438*/ 	.word	0x00002e20
        /*043c*/ 	.word	0x000000ff
        /*0440*/ 	.word	0x00000080
        /*0444*/ 	.short	0x0106
        /*0446*/ 	.byte	0x07
	.zero		1


	//   ....[54]....
        /*0448*/ 	.word	0x00002e60
        /*044c*/ 	.word	0x00000000
        /*0450*/ 	.word	0x00000080
        /*0454*/ 	.short	0x010a
        /*0456*/ 	.byte	0xff
	.zero		1


	//   ....[55]....
        /*0458*/ 	.word	0x00003350
        /*045c*/ 	.word	0x00000000
        /*0460*/ 	.word	0x00000070
        /*0464*/ 	.short	0x010a
        /*0466*/ 	.byte	0xff
	.zero		1


	//   ....[56]....
        /*0468*/ 	.word	0x00003450
        /*046c*/ 	.word	0x00000003
        /*0470*/ 	.word	0x00000000
        /*0474*/ 	.short	0x0101
        /*0476*/ 	.byte	0xff
	.zero		1


	//   ....[57]....
        /*0478*/ 	.word	0x00003460
        /*047c*/ 	.word	0x000000ff
        /*0480*/ 	.word	0x00000000
        /*0484*/ 	.short	0x010a
        /*0486*/ 	.byte	0x04
	.zero		1


	//   ....[58]....
        /*0488*/ 	.word	0x00003480
        /*048c*/ 	.word	0x000000ff
        /*0490*/ 	.word	0x000000b0
        /*0494*/ 	.short	0x010a
        /*0496*/ 	.byte	0x12
	.zero		1


	//   ....[59]....
        /*0498*/ 	.word	0x00003560
        /*049c*/ 	.word	0x000000ff
        /*04a0*/ 	.word	0x00000000
        /*04a4*/ 	.short	0x010a
        /*04a6*/ 	.byte	0x06
	.zero		1


	//   ....[60]....
        /*04a8*/ 	.word	0x00003660
        /*04ac*/ 	.word	0x000000ff
        /*04b0*/ 	.word	0x00000000
        /*04b4*/ 	.short	0x010a
        /*04b6*/ 	.byte	0x04
	.zero		1


	//   ....[61]....
        /*04b8*/ 	.word	0x00003840
        /*04bc*/ 	.word	0x000000ff
        /*04c0*/ 	.word	0x00000000
        /*04c4*/ 	.short	0x010a
        /*04c6*/ 	.byte	0x04
	.zero		1


	//   ....[62]....
        /*04c8*/ 	.word	0x000038d0
        /*04cc*/ 	.word	0x000000ff
        /*04d0*/ 	.word	0x00000000
        /*04d4*/ 	.short	0x010a
        /*04d6*/ 	.byte	0x05
	.zero		1


	//   ....[63]....
        /*04d8*/ 	.word	0x00003960
        /*04dc*/ 	.word	0x000000ff
        /*04e0*/ 	.word	0x00000000
        /*04e4*/ 	.short	0x010a
        /*04e6*/ 	.byte	0x05
	.zero		1


	//   ....[64]....
        /*04e8*/ 	.word	0x000039f0
        /*04ec*/ 	.word	0x000000ff
        /*04f0*/ 	.word	0x00000000
        /*04f4*/ 	.short	0x010a
        /*04f6*/ 	.byte	0x04
	.zero		1


	//   ....[65]....
        /*04f8*/ 	.word	0x00003e90
        /*04fc*/ 	.word	0x00000007
        /*0500*/ 	.word	0x00000070
        /*0504*/ 	.short	0x010a
        /*0506*/ 	.byte	0xff
	.zero		1


	//   ....[66]....
        /*0508*/ 	.word	0x00004000
        /*050c*/ 	.word	0x00000000
        /*0510*/ 	.word	0x00000000
        /*0514*/ 	.short	0x0101
        /*0516*/ 	.byte	0xff
	.zero		1


	//   ....[67]....
        /*0518*/ 	.word	0x00004470
        /*051c*/ 	.word	0x000000ff
        /*0520*/ 	.word	0x00000068
        /*0524*/ 	.short	0x010a
        /*0526*/ 	.byte	0x11
	.zero		1


	//   ....[68]....
        /*0528*/ 	.word	0x000045f0
        /*052c*/ 	.word	0x000000ff
        /*0530*/ 	.word	0x00000058
        /*0534*/ 	.short	0x010a
        /*0536*/ 	.byte	0x11
	.zero		1


	//   ....[69]....
        /*0538*/ 	.word	0x00004800
        /*053c*/ 	.word	0x000000ff
        /*0540*/ 	.word	0x00000050
        /*0544*/ 	.short	0x010b
        /*0546*/ 	.byte	0x11
	.zero		1


	//   ....[70]....
        /*0548*/ 	.word	0x00004810
        /*054c*/ 	.word	0x000000ff
        /*0550*/ 	.word	0x00000000
        /*0554*/ 	.short	0x0101
        /*0556*/ 	.byte	0x30
	.zero		1


	//   ....[71]....
        /*0558*/ 	.word	0x00004850
        /*055c*/ 	.word	0x00000000
        /*0560*/ 	.word	0x00000058
        /*0564*/ 	.short	0x010a
        /*0566*/ 	.byte	0xff
	.zero		1


	//   ....[72]....
        /*0568*/ 	.word	0x00004ba0
        /*056c*/ 	.word	0x00000003
        /*0570*/ 	.word	0x00000070
        /*0574*/ 	.short	0x010a
        /*0576*/ 	.byte	0xff
	.zero		1


	//   ....[73]....
        /*0578*/ 	.word	0x00004d20
        /*057c*/ 	.word	0x00000000
        /*0580*/ 	.word	0x00000000
        /*0584*/ 	.short	0x0101
        /*0586*/ 	.byte	0xff
	.zero		1


	//   ....[74]....
        /*0588*/ 	.word	0x000057c0
        /*058c*/ 	.word	0x000000ff
        /*0590*/ 	.word	0x00000050
        /*0594*/ 	.short	0x010a
        /*0596*/ 	.byte	0x2c
	.zero		1


	//   ....[75]....
        /*0598*/ 	.word	0x000057d0
        /*059c*/ 	.word	0x00000016
        /*05a0*/ 	.word	0x00000090
        /*05a4*/ 	.short	0x010a
        /*05a6*/ 	.byte	0xff
	.zero		1


	//   ....[76]....
        /*05a8*/ 	.word	0x00005960
        /*05ac*/ 	.word	0x000000ff
        /*05b0*/ 	.word	0x00000050
        /*05b4*/ 	.short	0x010a
        /*05b6*/ 	.byte	0x2c
	.zero		1


	//   ....[77]....
        /*05b8*/ 	.word	0x00005a60
        /*05bc*/ 	.word	0x000000ff
        /*05c0*/ 	.word	0x00000000
        /*05c4*/ 	.short	0x0101
        /*05c6*/ 	.byte	0x04
	.zero		1


	//   ....[78]....
        /*05c8*/ 	.word	0x00005ac0
        /*05cc*/ 	.word	0x00000016
        /*05d0*/ 	.word	0x00000090
        /*05d4*/ 	.short	0x010a
        /*05d6*/ 	.byte	0xff
	.zero		1


	//   ....[79]....
        /*05d8*/ 	.word	0x00005f20
        /*05dc*/ 	.word	0x000000ff
        /*05e0*/ 	.word	0x00000000
        /*05e4*/ 	.short	0x0101
        /*05e6*/ 	.byte	0x04
	.zero		1


	//   ....[80]....
        /*05e8*/ 	.word	0x00007010
        /*05ec*/ 	.word	0x00000000
        /*05f0*/ 	.word	0x000000e0
        /*05f4*/ 	.short	0x010a
        /*05f6*/ 	.byte	0xff
	.zero		1


	//   ....[81]....
        /*05f8*/ 	.word	0x00007070
        /*05fc*/ 	.word	0x00000000
        /*0600*/ 	.word	0x00000028
        /*0604*/ 	.short	0x010a
        /*0606*/ 	.byte	0xff
	.zero		1


	//   ....[82]....
        /*0608*/ 	.word	0x000070d0
        /*060c*/ 	.word	0x00000000
        /*0610*/ 	.word	0x00000028
        /*0614*/ 	.short	0x010a
        /*0616*/ 	.byte	0xff
	.zero		1


	//   ....[83]....
        /*0618*/ 	.word	0x00007120
        /*061c*/ 	.word	0x00000003
        /*0620*/ 	.word	0x00000070
        /*0624*/ 	.short	0x010a
        /*0626*/ 	.byte	0xff
	.zero		1


	//   ....[84]....
        /*0628*/ 	.word	0x00007180
        /*062c*/ 	.word	0x00000000
        /*0630*/ 	.word	0x00000000
        /*0634*/ 	.short	0x010a
        /*0636*/ 	.byte	0xff
	.zero		1


	//   ....[85]....
        /*0638*/ 	.word	0x000071e0
        /*063c*/ 	.word	0x00000000
        /*0640*/ 	.word	0x00000000
        /*0644*/ 	.short	0x010a
        /*0646*/ 	.byte	0xff
	.zero		1


	//   ....[86]....
        /*0648*/ 	.word	0x00007240
        /*064c*/ 	.word	0x00000000
        /*0650*/ 	.word	0x00000000
        /*0654*/ 	.short	0x010a
        /*0656*/ 	.byte	0xff
	.zero		1


	//   ....[87]....
        /*0658*/ 	.word	0x000072a0
        /*065c*/ 	.word	0x00000000
        /*0660*/ 	.word	0x00000000
        /*0664*/ 	.short	0x010a
        /*0666*/ 	.byte	0xff
	.zero		1


	//   ....[88]....
        /*0668*/ 	.word	0x000072f0
        /*066c*/ 	.word	0x00000002
        /*0670*/ 	.word	0x000000d0
        /*0674*/ 	.short	0x010a
        /*0676*/ 	.byte	0xff
	.zero		1


	//   ....[89]....
        /*0678*/ 	.word	0x00007350
        /*067c*/ 	.word	0x00000002
        /*0680*/ 	.word	0x00000080
        /*0684*/ 	.short	0x010a
        /*0686*/ 	.byte	0xff
	.zero		1


	//   ....[90]....
        /*0688*/ 	.word	0x000073a0
        /*068c*/ 	.word	0x00000002
        /*0690*/ 	.word	0x00000070
        /*0694*/ 	.short	0x010a
        /*0696*/ 	.byte	0xff
	.zero		1


	//   ....[91]....
        /*0698*/ 	.word	0x00007400
        /*069c*/ 	.word	0x00000000
        /*06a0*/ 	.word	0x00000080
        /*06a4*/ 	.short	0x010a
        /*06a6*/ 	.byte	0xff
	.zero		1


	//   ....[92]....
        /*06a8*/ 	.word	0x00007450
        /*06ac*/ 	.word	0x00000000
        /*06b0*/ 	.word	0x00000070
        /*06b4*/ 	.short	0x010a
        /*06b6*/ 	.byte	0xff
	.zero		1


	//   ....[93]....
        /*06b8*/ 	.word	0x000074b0
        /*06bc*/ 	.word	0x00000002
        /*06c0*/ 	.word	0x000000b0
        /*06c4*/ 	.short	0x010a
        /*06c6*/ 	.byte	0xff
	.zero		1


	//   ....[94]....
        /*06c8*/ 	.word	0x00007510
        /*06cc*/ 	.word	0x00000000
        /*06d0*/ 	.word	0x00000000
        /*06d4*/ 	.short	0x010a
        /*06d6*/ 	.byte	0xff
	.zero		1


	//   ....[95]....
        /*06d8*/ 	.word	0x00007570
        /*06dc*/ 	.word	0x00000000
        /*06e0*/ 	.word	0x00000000
        /*06e4*/ 	.short	0x010a
        /*06e6*/ 	.byte	0xff
	.zero		1


	//   ....[96]....
        /*06e8*/ 	.word	0x000075d0
        /*06ec*/ 	.word	0x00000000
        /*06f0*/ 	.word	0x00000000
        /*06f4*/ 	.short	0x010a
        /*06f6*/ 	.byte	0xff
	.zero		1


	//   ....[97]....
        /*06f8*/ 	.word	0x00007630
        /*06fc*/ 	.word	0x00000000
        /*0700*/ 	.word	0x00000000
        /*0704*/ 	.short	0x010a
        /*0706*/ 	.byte	0xff
	.zero		1


	//   ....[98]....
        /*0708*/ 	.word	0x00007690
        /*070c*/ 	.word	0x00000000
        /*0710*/ 	.word	0x00000000
        /*0714*/ 	.short	0x010a
        /*0716*/ 	.byte	0xff
	.zero		1


	//   ....[99]....
        /*0718*/ 	.word	0x000076e0
        /*071c*/ 	.word	0x00000007
        /*0720*/ 	.word	0x00000070
        /*0724*/ 	.short	0x010a
        /*0726*/ 	.byte	0xff
	.zero		1


	//   ....[100]....
        /*0728*/ 	.word	0x00007740
        /*072c*/ 	.word	0x00000000
        /*0730*/ 	.word	0x00000068
        /*0734*/ 	.short	0x010a
        /*0736*/ 	.byte	0xff
	.zero		1


	//   ....[101]....
        /*0738*/ 	.word	0x000077a0
        /*073c*/ 	.word	0x00000000
        /*0740*/ 	.word	0x00000058
        /*0744*/ 	.short	0x010a
        /*0746*/ 	.byte	0xff
	.zero		1


	//   ....[102]....
        /*0748*/ 	.word	0x000077f0
        /*074c*/ 	.word	0x00000003
        /*0750*/ 	.word	0x00000070
        /*0754*/ 	.short	0x010a
        /*0756*/ 	.byte	0xff
	.zero		1


	//   ....[103]....
        /*0758*/ 	.word	0x00007850
        /*075c*/ 	.word	0x00000000
        /*0760*/ 	.word	0x00000050
        /*0764*/ 	.short	0x010a
        /*0766*/ 	.byte	0xff
	.zero		1


	//   ....[104]....
        /*0768*/ 	.word	0x000078a0
        /*076c*/ 	.word	0x00000016
        /*0770*/ 	.word	0x00000090
        /*0774*/ 	.short	0x010a
        /*0776*/ 	.byte	0xff
	.zero		1


	//----- nvinfo : EIATTR_NUM_MBARRIERS
	.align		4
.L_47:
        /*0778*/ 	.byte	0x03, 0x38
        /*077a*/ 	.short	0x001e


	//----- nvinfo : EIATTR_EXIT_INSTR_OFFSETS
	.align		4
        /*077c*/ 	.byte	0x04, 0x1c
        /*077e*/ 	.short	(.L_49 - .L_48)


	//   ....[0]....
.L_48:
        /*0780*/ 	.word	0x00002940


	//   ....[1]....
        /*0784*/ 	.word	0x00002e30


	//   ....[2]....
        /*0788*/ 	.word	0x00002e90


	//   ....[3]....
        /*078c*/ 	.word	0x00003c50


	//   ....[4]....
        /*0790*/ 	.word	0x00004880


	//   ....[5]....
        /*0794*/ 	.word	0x000048c0


	//   ....[6]....
        /*0798*/ 	.word	0x00007000


	//----- nvinfo : EIATTR_MAX_THREADS
	.align		4
.L_49:
        /*079c*/ 	.byte	0x04, 0x05
        /*079e*/ 	.short	(.L_51 - .L_50)
.L_50:
        /*07a0*/ 	.word	0x00000100
        /*07a4*/ 	.word	0x00000001
        /*07a8*/ 	.word	0x00000001


	//----- nvinfo : EIATTR_CRS_STACK_SIZE
	.align		4
.L_51:
        /*07ac*/ 	.byte	0x04, 0x1e
        /*07ae*/ 	.short	(.L_53 - .L_52)
.L_52:
        /*07b0*/ 	.word	0x00000000


	//----- nvinfo : EIATTR_CBANK_PARAM_SIZE
	.align		4
.L_53:
        /*07b4*/ 	.byte	0x03, 0x19
        /*07b6*/ 	.short	0x0800


	//----- nvinfo : EIATTR_PARAM_CBANK
	.align		4
        /*07b8*/ 	.byte	0x04, 0x0a
        /*07ba*/ 	.short	(.L_55 - .L_54)
	.align		4
.L_54:
        /*07bc*/ 	.word	index@(.nv.constant0._ZN7cutlass13device_kernelINS_4gemm6kernel13GemmUniversalIN4cute5tupleIJiiiiEEENS1_10collective13CollectiveMmaINS1_35MainloopSm100TmaUmmaWarpSpecializedILi5ELi2ELi4ENS5_IJNS4_1CILi1EEENSA_ILi2EEESB_EEEEENS5_IJNSA_ILi128EEENSA_ILi64EEENSA_ILi32EEEEEEaNS5_IJlSB_lEEEaSJ_NS4_8TiledMMAINS4_8MMA_AtomIJNS4_15SM100_MMA_S8_SSIaaiLi128ELi64ELNS4_4UMMA5MajorE0ELSO_0ELNSN_8SaturateE0EEEEEENS4_6LayoutINS5_IJSB_SB_SB_EEENS5_IJNSA_ILi0EEESU_SU_EEEEENS5_IJNS4_10UnderscoreESX_SX_EEEEENS4_23SM90_TMA_LOAD_MULTICASTENS4_14ComposedLayoutINS4_7SwizzleILi1ELi4ELi3EEENS4_18smem_ptr_flag_bitsILi8EEENSS_INS5_IJNSA_ILi8EEESH_EEENS5_IJSH_SB_EEEEEEEvNS4_8identityENS4_13SM90_TMA_LOADES1A_vS1B_EENS_8epilogue10collective18CollectiveEpilogueINS1E_23Sm100TmaWarpSpecializedILi1ELi1ELi64ELb0ELb0EEEJSI_NS5_IJNSS_ISF_SB_EENSS_ISG_SB_EEEEEaSJ_aSJ_NS1E_6fusion15FusionCallbacksIS1I_NS1M_17LinearCombinationIaiaiLNS_15FloatRoundStyleE2EEESI_S1L_JEEENS4_5SM1004TMEM4LOAD26SM100_TMEM_LOAD_32dp32b64xES1C_NS11_INS12_ILi2ELi4ELi3EEES15_NSS_INS5_IJS16_SG_EEENS5_IJSG_SB_EEEEEEENS4_39AutoVectorizingCopyWithAssumedAlignmentILi128EEENS4_14SM90_TMA_STOREES20_S22_S22_EEEvvEEEEvNT_6ParamsE)
        /*07c0*/ 	.short	0x0380
        /*07c2*/ 	.short	0x0800


	//----- nvinfo : EIATTR_SW_WAR
	.align		4
.L_55:
        /*07c4*/ 	.byte	0x04, 0x36
        /*07c6*/ 	.short	(.L_57 - .L_56)
.L_56:
        /*07c8*/ 	.word	0x00000008
.L_57:


//--------------------- .nv.callgraph             --------------------------
	.section	.nv.callgraph,"",@"SHT_CUDA_CALLGRAPH"
	.align	4
	.sectionentsize	8
	.align		4
        /*0000*/ 	.word	0x00000000
	.align		4
        /*0004*/ 	.word	0xffffffff
	.align		4
        /*0008*/ 	.word	index@(_ZN7cutlass13device_kernelINS_4gemm6kernel13GemmUniversalIN4cute5tupleIJiiiiEEENS1_10collective13CollectiveMmaINS1_35MainloopSm100TmaUmmaWarpSpecializedILi5ELi2ELi4ENS5_IJNS4_1CILi1EEENSA_ILi2EEESB_EEEEENS5_IJNSA_ILi128EEENSA_ILi64EEENSA_ILi32EEEEEEaNS5_IJlSB_lEEEaSJ_NS4_8TiledMMAINS4_8MMA_AtomIJNS4_15SM100_MMA_S8_SSIaaiLi128ELi64ELNS4_4UMMA5MajorE0ELSO_0ELNSN_8SaturateE0EEEEEENS4_6LayoutINS5_IJSB_SB_SB_EEENS5_IJNSA_ILi0EEESU_SU_EEEEENS5_IJNS4_10UnderscoreESX_SX_EEEEENS4_23SM90_TMA_LOAD_MULTICASTENS4_14ComposedLayoutINS4_7SwizzleILi1ELi4ELi3EEENS4_18smem_ptr_flag_bitsILi8EEENSS_INS5_IJNSA_ILi8EEESH_EEENS5_IJSH_SB_EEEEEEEvNS4_8identityENS4_13SM90_TMA_LOADES1A_vS1B_EENS_8epilogue10collective18CollectiveEpilogueINS1E_23Sm100TmaWarpSpecializedILi1ELi1ELi64ELb0ELb0EEEJSI_NS5_IJNSS_ISF_SB_EENSS_ISG_SB_EEEEEaSJ_aSJ_NS1E_6fusion15FusionCallbacksIS1I_NS1M_17LinearCombinationIaiaiLNS_15FloatRoundStyleE2EEESI_S1L_JEEENS4_5SM1004TMEM4LOAD26SM100_TMEM_LOAD_32dp32b64xES1C_NS11_INS12_ILi2ELi4ELi3EEES15_NSS_INS5_IJS16_SG_EEENS5_IJSG_SB_EEEEEEENS4_39AutoVectorizingCopyWithAssumedAlignmentILi128EEENS4_14SM90_TMA_STOREES20_S22_S22_EEEvvEEEEvNT_6ParamsE)
	.align		4
        /*000c*/ 	.word	index@(__assertfail)
	.align		4
        /*0010*/ 	.word	0x00000000
	.align		4
        /*0014*/ 	.word	0xfffffffe
	.align		4
        /*0018*/ 	.word	0x00000000
	.align		4
        /*001c*/ 	.word	0xfffffffd
	.align		4
        /*0020*/ 	.word	0x00000000
	.align		4
        /*0024*/ 	.word	0xfffffffc


//--------------------- .nv.constant4             --------------------------
	.section	.nv.constant4,"a",@progbits
	.align	8
	.align		8
.nv.constant4:
        /*0000*/ 	.dword	__assertfail
	.align		8
        /*0008*/ 	.dword	__unnamed_1
	.align		8
        /*0010*/ 	.dword	__unnamed_2
	.align		8
        /*0018*/ 	.dword	_ZN39_INTERNAL_7ea0b2b5_4_k_cu_108e3c7b_99924cuda3std3__45__cpo5beginE
	.align		8
        /*0020*/ 	.dword	_ZN39_INTERNAL_7ea0b2b5_4_k_cu_108e3c7b_99924cuda3std3__45__cpo3endE
	.align		8
        /*0028*/ 	.dword	_ZN39_INTERNAL_7ea0b2b5_4_k_cu_108e3c7b_99924cuda3std3__45__cpo6cbeginE
	.align		8
        /*0030*/ 	.dword	_ZN39_INTERNAL_7ea0b2b5_4_k_cu_108e3c7b_99924cuda3std3__45__cpo4cendE
	.align		8
        /*0038*/ 	.dword	_ZN39_INTERNAL_7ea0b2b5_4_k_cu_108e3c7b_99924cuda3std3__441_GLOBAL__N__7ea0b2b5_4_k_cu_108e3c7b_99926ignoreE
	.align		8
        /*0040*/ 	.dword	_ZN39_INTERNAL_7ea0b2b5_4_k_cu_108e3c7b_99924cuda3std3__419piecewise_constructE
	.align		8
        /*0048*/ 	.dword	_ZN39_INTERNAL_7ea0b2b5_4_k_cu_108e3c7b_99924cuda3std3__48in_placeE
	.align		8
        /*0050*/ 	.dword	_ZN39_INTERNAL_7ea0b2b5_4_k_cu_108e3c7b_99924cuda3std6ranges3__45__cpo4swapE
	.align		8
        /*0058*/ 	.dword	_ZN39_INTERNAL_7ea0b2b5_4_k_cu_108e3c7b_99924cuda3std6ranges3__45__cpo9iter_moveE
	.align		8
        /*0060*/ 	.dword	_ZN39_INTERNAL_7ea0b2b5_4_k_cu_108e3c7b_99924cute7productE
	.align		8
        /*0068*/ 	.dword	_ZN39_INTERNAL_7ea0b2b5_4_k_cu_108e3c7b_99924cute1_E
	.align		8
        /*0070*/ 	.dword	$str$25
	.align		8
        /*0078*/ 	.dword	$str$26
	.align		8
        /*0080*/ 	.dword	$str$27
	.align		8
        /*0088*/ 	.dword	$str$28


//--------------------- .text._ZN7cutlass13device_kernelINS_4gemm6kernel13GemmUniversalIN4cute5tupleIJiiiiEEENS1_10collective13CollectiveMmaINS1_35MainloopSm100TmaUmmaWarpSpecializedILi5ELi2ELi4ENS5_IJNS4_1CILi1EEENSA_ILi2EEESB_EEEEENS5_IJNSA_ILi128EEENSA_ILi64EEENSA_ILi32EEEEEEaNS5_IJlSB_lEEEaSJ_NS4_8TiledMMAINS4_8MMA_AtomIJNS4_15SM100_MMA_S8_SSIaaiLi128ELi64ELNS4_4UMMA5MajorE0ELSO_0ELNSN_8SaturateE0EEEEEENS4_6LayoutINS5_IJSB_SB_SB_EEENS5_IJNSA_ILi0EEESU_SU_EEEEENS5_IJNS4_10UnderscoreESX_SX_EEEEENS4_23SM90_TMA_LOAD_MULTICASTENS4_14ComposedLayoutINS4_7SwizzleILi1ELi4ELi3EEENS4_18smem_ptr_flag_bitsILi8EEENSS_INS5_IJNSA_ILi8EEESH_EEENS5_IJSH_SB_EEEEEEEvNS4_8identityENS4_13SM90_TMA_LOADES1A_vS1B_EENS_8epilogue10collective18CollectiveEpilogueINS1E_23Sm100TmaWarpSpecializedILi1ELi1ELi64ELb0ELb0EEEJSI_NS5_IJNSS_ISF_SB_EENSS_ISG_SB_EEEEEaSJ_aSJ_NS1E_6fusion15FusionCallbacksIS1I_NS1M_17LinearCombinationIaiaiLNS_15FloatRoundStyleE2EEESI_S1L_JEEENS4_5SM1004TMEM4LOAD26SM100_TMEM_LOAD_32dp32b64xES1C_NS11_INS12_ILi2ELi4ELi3EEES15_NSS_INS5_IJS16_SG_EEENS5_IJSG_SB_EEEEEEENS4_39AutoVectorizingCopyWithAssumedAlignmentILi128EEENS4_14SM90_TMA_STOREES20_S22_S22_EEEvvEEEEvNT_6ParamsE --------------------------
	.section	.text._ZN7cutlass13device_kernelINS_4gemm6kernel13GemmUniversalIN4cute5tupleIJiiiiEEENS1_10collective13CollectiveMmaINS1_35MainloopSm100TmaUmmaWarpSpecializedILi5ELi2ELi4ENS5_IJNS4_1CILi1EEENSA_ILi2EEESB_EEEEENS5_IJNSA_ILi128EEENSA_ILi64EEENSA_ILi32EEEEEEaNS5_IJlSB_lEEEaSJ_NS4_8TiledMMAINS4_8MMA_AtomIJNS4_15SM100_MMA_S8_SSIaaiLi128ELi64ELNS4_4UMMA5MajorE0ELSO_0ELNSN_8SaturateE0EEEEEENS4_6LayoutINS5_IJSB_SB_SB_EEENS5_IJNSA_ILi0EEESU_SU_EEEEENS5_IJNS4_10UnderscoreESX_SX_EEEEENS4_23SM90_TMA_LOAD_MULTICASTENS4_14ComposedLayoutINS4_7SwizzleILi1ELi4ELi3EEENS4_18smem_ptr_flag_bitsILi8EEENSS_INS5_IJNSA_ILi8EEESH_EEENS5_IJSH_SB_EEEEEEEvNS4_8identityENS4_13SM90_TMA_LOADES1A_vS1B_EENS_8epilogue10collective18CollectiveEpilogueINS1E_23Sm100TmaWarpSpecializedILi1ELi1ELi64ELb0ELb0EEEJSI_NS5_IJNSS_ISF_SB_EENSS_ISG_SB_EEEEEaSJ_aSJ_NS1E_6fusion15FusionCallbacksIS1I_NS1M_17LinearCombinationIaiaiLNS_15FloatRoundStyleE2EEESI_S1L_JEEENS4_5SM1004TMEM4LOAD26SM100_TMEM_LOAD_32dp32b64xES1C_NS11_INS12_ILi2ELi4ELi3EEES15_NSS_INS5_IJS16_SG_EEENS5_IJSG_SB_EEEEEEENS4_39AutoVectorizingCopyWithAssumedAlignmentILi128EEENS4_14SM90_TMA_STOREES20_S22_S22_EEEvvEEEEvNT_6ParamsE,"ax",@progbits
	.align	128
.text._ZN7cutlass13device_kernelINS_4gemm6kernel13GemmUniversalIN4cute5tupleIJiiiiEEENS1_10collective13CollectiveMmaINS1_35MainloopSm100TmaUmmaWarpSpecializedILi5ELi2ELi4ENS5_IJNS4_1CILi1EEENSA_ILi2EEESB_EEEEENS5_IJNSA_ILi128EEENSA_ILi64EEENSA_ILi32EEEEEEaNS5_IJlSB_lEEEaSJ_NS4_8TiledMMAINS4_8MMA_AtomIJNS4_15SM100_MMA_S8_SSIaaiLi128ELi64ELNS4_4UMMA5MajorE0ELSO_0ELNSN_8SaturateE0EEEEEENS4_6LayoutINS5_IJSB_SB_SB_EEENS5_IJNSA_ILi0EEESU_SU_EEEEENS5_IJNS4_10UnderscoreESX_SX_EEEEENS4_23SM90_TMA_LOAD_MULTICASTENS4_14ComposedLayoutINS4_7SwizzleILi1ELi4ELi3EEENS4_18smem_ptr_flag_bitsILi8EEENSS_INS5_IJNSA_ILi8EEESH_EEENS5_IJSH_SB_EEEEEEEvNS4_8identityENS4_13SM90_TMA_LOADES1A_vS1B_EENS_8epilogue10collective18CollectiveEpilogueINS1E_23Sm100TmaWarpSpecializedILi1ELi1ELi64ELb0ELb0EEEJSI_NS5_IJNSS_ISF_SB_EENSS_ISG_SB_EEEEEaSJ_aSJ_NS1E_6fusion15FusionCallbacksIS1I_NS1M_17LinearCombinationIaiaiLNS_15FloatRoundStyleE2EEESI_S1L_JEEENS4_5SM1004TMEM4LOAD26SM100_TMEM_LOAD_32dp32b64xES1C_NS11_INS12_ILi2ELi4ELi3EEES15_NSS_INS5_IJS16_SG_EEENS5_IJSG_SB_EEEEEEENS4_39AutoVectorizingCopyWithAssumedAlignmentILi128EEENS4_14SM90_TMA_STOREES20_S22_S22_EEEvvEEEEvNT_6ParamsE:
        .type           _ZN7cutlass13device_kernelINS_4gemm6kernel13GemmUniversalIN4cute5tupleIJiiiiEEENS1_10collective13CollectiveMmaINS1_35MainloopSm100TmaUmmaWarpSpecializedILi5ELi2ELi4ENS5_IJNS4_1CILi1EEENSA_ILi2EEESB_EEEEENS5_IJNSA_ILi128EEENSA_ILi64EEENSA_ILi32EEEEEEaNS5_IJlSB_lEEEaSJ_NS4_8TiledMMAINS4_8MMA_AtomIJNS4_15SM100_MMA_S8_SSIaaiLi128ELi64ELNS4_4UMMA5MajorE0ELSO_0ELNSN_8SaturateE0EEEEEENS4_6LayoutINS5_IJSB_SB_SB_EEENS5_IJNSA_ILi0EEESU_SU_EEEEENS5_IJNS4_10UnderscoreESX_SX_EEEEENS4_23SM90_TMA_LOAD_MULTICASTENS4_14ComposedLayoutINS4_7SwizzleILi1ELi4ELi3EEENS4_18smem_ptr_flag_bitsILi8EEENSS_INS5_IJNSA_ILi8EEESH_EEENS5_IJSH_SB_EEEEEEEvNS4_8identityENS4_13SM90_TMA_LOADES1A_vS1B_EENS_8epilogue10collective18CollectiveEpilogueINS1E_23Sm100TmaWarpSpecializedILi1ELi1ELi64ELb0ELb0EEEJSI_NS5_IJNSS_ISF_SB_EENSS_ISG_SB_EEEEEaSJ_aSJ_NS1E_6fusion15FusionCallbacksIS1I_NS1M_17LinearCombinationIaiaiLNS_15FloatRoundStyleE2EEESI_S1L_JEEENS4_5SM1004TMEM4LOAD26SM100_TMEM_LOAD_32dp32b64xES1C_NS11_INS12_ILi2ELi4ELi3EEES15_NSS_INS5_IJS16_SG_EEENS5_IJSG_SB_EEEEEEENS4_39AutoVectorizingCopyWithAssumedAlignmentILi128EEENS4_14SM90_TMA_STOREES20_S22_S22_EEEvvEEEEvNT_6ParamsE,@function
        .size           _ZN7cutlass13device_kernelINS_4gemm6kernel13GemmUniversalIN4cute5tupleIJiiiiEEENS1_10collective13CollectiveMmaINS1_35MainloopSm100TmaUmmaWarpSpecializedILi5ELi2ELi4ENS5_IJNS4_1CILi1EEENSA_ILi2EEESB_EEEEENS5_IJNSA_ILi128EEENSA_ILi64EEENSA_ILi32EEEEEEaNS5_IJlSB_lEEEaSJ_NS4_8TiledMMAINS4_8MMA_AtomIJNS4_15SM100_MMA_S8_SSIaaiLi128ELi64ELNS4_4UMMA5MajorE0ELSO_0ELNSN_8SaturateE0EEEEEENS4_6LayoutINS5_IJSB_SB_SB_EEENS5_IJNSA_ILi0EEESU_SU_EEEEENS5_IJNS4_10UnderscoreESX_SX_EEEEENS4_23SM90_TMA_LOAD_MULTICASTENS4_14ComposedLayoutINS4_7SwizzleILi1ELi4ELi3EEENS4_18smem_ptr_flag_bitsILi8EEENSS_INS5_IJNSA_ILi8EEESH_EEENS5_IJSH_SB_EEEEEEEvNS4_8identityENS4_13SM90_TMA_LOADES1A_vS1B_EENS_8epilogue10collective18CollectiveEpilogueINS1E_23Sm100TmaWarpSpecializedILi1ELi1ELi64ELb0ELb0EEEJSI_NS5_IJNSS_ISF_SB_EENSS_ISG_SB_EEEEEaSJ_aSJ_NS1E_6fusion15FusionCallbacksIS1I_NS1M_17LinearCombinationIaiaiLNS_15FloatRoundStyleE2EEESI_S1L_JEEENS4_5SM1004TMEM4LOAD26SM100_TMEM_LOAD_32dp32b64xES1C_NS11_INS12_ILi2ELi4ELi3EEES15_NSS_INS5_IJS16_SG_EEENS5_IJSG_SB_EEEEEEENS4_39AutoVectorizingCopyWithAssumedAlignmentILi128EEENS4_14SM90_TMA_STOREES20_S22_S22_EEEvvEEEEvNT_6ParamsE,(.L_x_138 - _ZN7cutlass13device_kernelINS_4gemm6kernel13GemmUniversalIN4cute5tupleIJiiiiEEENS1_10collective13CollectiveMmaINS1_35MainloopSm100TmaUmmaWarpSpecializedILi5ELi2ELi4ENS5_IJNS4_1CILi1EEENSA_ILi2EEESB_EEEEENS5_IJNSA_ILi128EEENSA_ILi64EEENSA_ILi32EEEEEEaNS5_IJlSB_lEEEaSJ_NS4_8TiledMMAINS4_8MMA_AtomIJNS4_15SM100_MMA_S8_SSIaaiLi128ELi64ELNS4_4UMMA5MajorE0ELSO_0ELNSN_8SaturateE0EEEEEENS4_6LayoutINS5_IJSB_SB_SB_EEENS5_IJNSA_ILi0EEESU_SU_EEEEENS5_IJNS4_10UnderscoreESX_SX_EEEEENS4_23SM90_TMA_LOAD_MULTICASTENS4_14ComposedLayoutINS4_7SwizzleILi1ELi4ELi3EEENS4_18smem_ptr_flag_bitsILi8EEENSS_INS5_IJNSA_ILi8EEESH_EEENS5_IJSH_SB_EEEEEEEvNS4_8identityENS4_13SM90_TMA_LOADES1A_vS1B_EENS_8epilogue10collective18CollectiveEpilogueINS1E_23Sm100TmaWarpSpecializedILi1ELi1ELi64ELb0ELb0EEEJSI_NS5_IJNSS_ISF_SB_EENSS_ISG_SB_EEEEEaSJ_aSJ_NS1E_6fusion15FusionCallbacksIS1I_NS1M_17LinearCombinationIaiaiLNS_15FloatRoundStyleE2EEESI_S1L_JEEENS4_5SM1004TMEM4LOAD26SM100_TMEM_LOAD_32dp32b64xES1C_NS11_INS12_ILi2ELi4ELi3EEES15_NSS_INS5_IJS16_SG_EEENS5_IJSG_SB_EEEEEEENS4_39AutoVectorizingCopyWithAssumedAlignmentILi128EEENS4_14SM90_TMA_STOREES20_S22_S22_EEEvvEEEEvNT_6ParamsE)
        .other          _ZN7cutlass13device_kernelINS_4gemm6kernel13GemmUniversalIN4cute5tupleIJiiiiEEENS1_10collective13CollectiveMmaINS1_35MainloopSm100TmaUmmaWarpSpecializedILi5ELi2ELi4ENS5_IJNS4_1CILi1EEENSA_ILi2EEESB_EEEEENS5_IJNSA_ILi128EEENSA_ILi64EEENSA_ILi32EEEEEEaNS5_IJlSB_lEEEaSJ_NS4_8TiledMMAINS4_8MMA_AtomIJNS4_15SM100_MMA_S8_SSIaaiLi128ELi64ELNS4_4UMMA5MajorE0ELSO_0ELNSN_8SaturateE0EEEEEENS4_6LayoutINS5_IJSB_SB_SB_EEENS5_IJNSA_ILi0EEESU_SU_EEEEENS5_IJNS4_10UnderscoreESX_SX_EEEEENS4_23SM90_TMA_LOAD_MULTICASTENS4_14ComposedLayoutINS4_7SwizzleILi1ELi4ELi3EEENS4_18smem_ptr_flag_bitsILi8EEENSS_INS5_IJNSA_ILi8EEESH_EEENS5_IJSH_SB_EEEEEEEvNS4_8identityENS4_13SM90_TMA_LOADES1A_vS1B_EENS_8epilogue10collective18CollectiveEpilogueINS1E_23Sm100TmaWarpSpecializedILi1ELi1ELi64ELb0ELb0EEEJSI_NS5_IJNSS_ISF_SB_EENSS_ISG_SB_EEEEEaSJ_aSJ_NS1E_6fusion15FusionCallbacksIS1I_NS1M_17LinearCombinationIaiaiLNS_15FloatRoundStyleE2EEESI_S1L_JEEENS4_5SM1004TMEM4LOAD26SM100_TMEM_LOAD_32dp32b64xES1C_NS11_INS12_ILi2ELi4ELi3EEES15_NSS_INS5_IJS16_SG_EEENS5_IJSG_SB_EEEEEEENS4_39AutoVectorizingCopyWithAssumedAlignmentILi128EEENS4_14SM90_TMA_STOREES20_S22_S22_EEEvvEEEEvNT_6ParamsE,@"STO_CUDA_ENTRY STV_DEFAULT"
_ZN7cutlass13device_kernelINS_4gemm6kernel13GemmUniversalIN4cute5tupleIJiiiiEEENS1_10collective13CollectiveMmaINS1_35MainloopSm100TmaUmmaWarpSpecializedILi5ELi2ELi4ENS5_IJNS4_1CILi1EEENSA_ILi2EEESB_EEEEENS5_IJNSA_ILi128EEENSA_ILi64EEENSA_ILi32EEEEEEaNS5_IJlSB_lEEEaSJ_NS4_8TiledMMAINS4_8MMA_AtomIJNS4_15SM100_MMA_S8_SSIaaiLi128ELi64ELNS4_4UMMA5MajorE0ELSO_0ELNSN_8SaturateE0EEEEEENS4_6LayoutINS5_IJSB_SB_SB_EEENS5_IJNSA_ILi0EEESU_SU_EEEEENS5_IJNS4_10UnderscoreESX_SX_EEEEENS4_23SM90_TMA_LOAD_MULTICASTENS4_14ComposedLayoutINS4_7SwizzleILi1ELi4ELi3EEENS4_18smem_ptr_flag_bitsILi8EEENSS_INS5_IJNSA_ILi8EEESH_EEENS5_IJSH_SB_EEEEEEEvNS4_8identityENS4_13SM90_TMA_LOADES1A_vS1B_EENS_8epilogue10collective18CollectiveEpilogueINS1E_23Sm100TmaWarpSpecializedILi1ELi1ELi64ELb0ELb0EEEJSI_NS5_IJNSS_ISF_SB_EENSS_ISG_SB_EEEEEaSJ_aSJ_NS1E_6fusion15FusionCallbacksIS1I_NS1M_17LinearCombinationIaiaiLNS_15FloatRoundStyleE2EEESI_S1L_JEEENS4_5SM1004TMEM4LOAD26SM100_TMEM_LOAD_32dp32b64xES1C_NS11_INS12_ILi2ELi4ELi3EEES15_NSS_INS5_IJS16_SG_EEENS5_IJSG_SB_EEEEEEENS4_39AutoVectorizingCopyWithAssumedAlignmentILi128EEENS4_14SM90_TMA_STOREES20_S22_S22_EEEvvEEEEvNT_6ParamsE:
[----:B------:R-:W1:Y:S01]  /*0000*/  LDC R1, c[0x0][0x37c] ;  /* 0x0000df00ff017b82 */ /* 0x000e620000000800 */
[----:B------:R-:W2:Y:S01]  /*0010*/  S2R R142, SR_TID.X ;  /* 0x00000000008e7919 */ /* 0x000ea20000002100 */
[----:B------:R-:W3:Y:S01]  /*0020*/  LDCU.64 UR8, c[0x0][0x890] ;  /* 0x00011200ff0877ac */ /* 0x000ee20008000a00 */
[----:B------:R-:W-:Y:S02]  /*0030*/  PRMT R147, RZ, 0x7610, R147 ;  /* 0x00007610ff937816 */ /* 0x000fe40000000093 */
[----:B------:R-:W-:Y:S01]  /*0040*/  ELECT P3, URZ, PT ;  /* 0x0000000000ff782f */ /* 0x000fe20003860000 */
[----:B---3--:R-:W-:-:S04]  /*0050*/  UISETP.NE.U32.AND UP0, UPT, UR8, URZ, UPT ;  /* 0x000000ff0800728c */ /* 0x008fc8000bf05070 */
[----:B------:R-:W-:Y:S01]  /*0060*/  UISETP.NE.AND.EX UP0, UPT, UR9, URZ, UPT, UP0 ;  /* 0x000000ff0900728c */ /* 0x000fe2000bf05300 */
[----:B--2---:R-:W-:-:S05]  /*0070*/  SHF.R.U32.HI R148, RZ, 0x5, R142 ;  /* 0x00000005ff947819 */ /* 0x004fca000001168e */
[----:B------:R-:W2:Y:S02]  /*0080*/  SHFL.IDX PT, R0, R148, RZ, 0x1f ;  /* 0x00001fff94007589 */ /* 0x000ea400000e0000 */
[----:B--2---:R-:W-:Y:S01]  /*0090*/  R2UR UR22, R0 ;  /* 0x00000000001672ca */ /* 0x004fe200000e0000 */
[----:B-1----:R-:W-:-:S14]  /*00a0*/  BRA.U UP0, `(.L_x_0) ;  /* 0x0000000100307547 */ /* 0x002fdc000b800000 */
[----:B------:R-:W1:Y:S02]  /*00b0*/  LDCU.64 UR4, c[0x0][0x888] ;  /* 0x00011100ff0477ac */ /* 0x000e640008000a00 */
[----:B-1----:R-:W-:-:S04]  /*00c0*/  UISETP.NE.U32.AND UP0, UPT, UR4, URZ, UPT ;  /* 0x000000ff0400728c */ /* 0x002fc8000bf05070 */
[----:B------:R-:W-:-:S09]  /*00d0*/  UISETP.NE.AND.EX UP0, UPT, UR5, URZ, UPT, UP0 ;  /* 0x000000ff0500728c */ /* 0x000fd2000bf05300 */
[----:B------:R-:W-:Y:S05]  /*00e0*/  BRA.U !UP0, `(.L_x_1) ;  /* 0x0000000108147547 */ /* 0x000fea000b800000 */
[----:B------:R-:W1:Y:S01]  /*00f0*/  LDC.64 R2, c[0x0][0x888] ;  /* 0x00022200ff027b82 */ /* 0x000e620000000a00 */
[----:B------:R-:W1:Y:S02]  /*0100*/  LDCU.64 UR4, c[0x0][0x358] ;  /* 0x00006b00ff0477ac */ /* 0x000e640008000a00 */
[----:B-1----:R1:W5:Y:S01]  /*0110*/  LDG.E R71, desc[UR4][R2.64] ;  /* 0x0000000402477981 */ /* 0x002362000c1e1900 */
[----:B------:R-:W-:Y:S01]  /*0120*/  HFMA2 R147, -RZ, RZ, 0, 5.9604644775390625e-08 ;  /* 0x00000001ff937431 */ /* 0x000fe200000001ff */
[----:B------:R-:W-:Y:S05]  /*0130*/  BRA `(.L_x_0) ;  /* 0x00000000000c7947 */ /* 0x000fea0003800000 */
.L_x_1:
[----:B------:R-:W1:Y:S01]  /*0140*/  LDCU UR4, c[0x0][0x880] ;  /* 0x00011000ff0477ac */ /* 0x000e620008000800 */
[----:B------:R-:W-:Y:S01]  /*0150*/  HFMA2 R147, -RZ, RZ, 0, 5.9604644775390625e-08 ;  /* 0x00000001ff937431 */ /* 0x000fe200000001ff */
[----:B-1----:R-:W-:-:S07]  /*0160*/  MOV R71, UR4 ;  /* 0x0000000400477c02 */ /* 0x002fce0008000f00 */
.L_x_0:
[----:B------:R-:W2:Y:S02]  /*0170*/  LDCU.64 UR4, c[0x0][0x8b0] ;  /* 0x00011600ff0477ac */ /* 0x000ea40008000a00 */
[----:B--2---:R-:W-:-:S04]  /*0180*/  UISETP.NE.U32.AND UP0, UPT, UR4, URZ, UPT ;  /* 0x000000ff0400728c */ /* 0x004fc8000bf05070 */
[----:B------:R-:W-:-:S09]  /*0190*/  UISETP.NE.AND.EX UP0, UPT, UR5, URZ, UPT, UP0 ;  /* 0x000000ff0500728c */ /* 0x000fd2000bf05300 */
[----:B------:R-:W-:Y:S05]  /*01a0*/  BRA.U UP0, `(.L_x_2) ;  /* 0x0000000100287547 */ /* 0x000fea000b800000 */
[----:B------:R-:W2:Y:S02]  /*01b0*/  LDCU.64 UR4, c[0x0][0x8a8] ;  /* 0x00011500ff0477ac */ /* 0x000ea40008000a00 */
[----:B--2---:R-:W-:-:S04]  /*01c0*/  UISETP.NE.U32.AND UP0, UPT, UR4, URZ, UPT ;  /* 0x000000ff0400728c */ /* 0x004fc8000bf05070 */
[----:B------:R-:W-:-:S09]  /*01d0*/  UISETP.NE.AND.EX UP0, UPT, UR5, URZ, UPT, UP0 ;  /* 0x000000ff0500728c */ /* 0x000fd2000bf05300 */
[----:B------:R-:W-:Y:S05]  /*01e0*/  BRA.U !UP0, `(.L_x_3) ;  /* 0x0000000108107547 */ /* 0x000fea000b800000 */
[----:B-1----:R-:W1:Y:S01]  /*01f0*/  LDC.64 R2, c[0x0][0x8a8] ;  /* 0x00022a00ff027b82 */ /* 0x002e620000000a00 */
[----:B------:R-:W1:Y:S02]  /*0200*/  LDCU.64 UR4, c[0x0][0x358] ;  /* 0x00006b00ff0477ac */ /* 0x000e640008000a00 */
[----:B-1----:R2:W5:Y:S01]  /*0210*/  LDG.E R70, desc[UR4][R2.64] ;  /* 0x0000000402467981 */ /* 0x002562000c1e1900 */
[----:B------:R-:W-:Y:S05]  /*0220*/  BRA `(.L_x_2) ;  /* 0x0000000000087947 */ /* 0x000fea0003800000 */
.L_x_3:
[----:B------:R-:W2:Y:S02]  /*0230*/  LDCU UR4, c[0x0][0x8a0] ;  /* 0x00011400ff0477ac */ /* 0x000ea40008000800 */
[----:B--2---:R-:W-:Y:S02]  /*0240*/  MOV R70, UR4 ;  /* 0x0000000400467c02 */ /* 0x004fe40008000f00 */
.L_x_2:
[----:B------:R-:W-:Y:S01]  /*0250*/  IMAD.U32 R0, RZ, RZ, UR22 ;  /* 0x00000016ff007e24 */ /* 0x000fe2000f8e00ff */
[----:B------:R-:W-:Y:S04]  /*0260*/  BSSY.RECONVERGENT B0, `(.L_x_4) ;  /* 0x000000c000007945 */ /* 0x000fe80003800200 */
[C---:B------:R-:W-:Y:S02]  /*0270*/  ISETP.NE.OR P1, PT, R0.reuse, 0x1, !P3 ;  /* 0x000000010000780c */ /* 0x040fe40005f25670 */
[----:B------:R-:W-:-:S11]  /*0280*/  ISETP.NE.OR P0, PT, R0, 0x3, !P3 ;  /* 0x000000030000780c */ /* 0x000fd60005f05670 */
[----:B------:R-:W-:Y:S05]  /*0290*/  @P1 BRA `(.L_x_5) ;  /* 0x0000000000201947 */ /* 0x000fea0003800000 */
[----:B------:R-:W3:Y:S02]  /*02a0*/  LDCU.64 UR4, c[0x0][0x348] ;  /* 0x00006900ff0477ac */ /* 0x000ee40008000a00 */
[----:B---3--:R-:W-:Y:S02]  /*02b0*/  UIADD3 UR6, UP1, UPT, UR4, 0x80, URZ ;  /* 0x0000008004067890 */ /* 0x008fe4000ff3e0ff */
[----:B------:R-:W-:Y:S02]  /*02c0*/  UIADD3 UR4, UP0, UPT, UR4, 0x180, URZ ;  /* 0x0000018004047890 */ /* 0x000fe4000ff1e0ff */
[----:B------:R-:W-:Y:S02]  /*02d0*/  UIADD3.X UR7, UPT, UPT, URZ, UR5, URZ, UP1, !UPT ;  /* 0x00000005ff077290 */ /* 0x000fe40008ffe4ff */
[----:B------:R-:W-:-:S07]  /*02e0*/  UIADD3.X UR5, UPT, UPT, URZ, UR5, URZ, UP0, !UPT ;  /* 0x00000005ff057290 */ /* 0x000fce00087fe4ff */
[----:B------:R3:W-:Y:S02]  /*02f0*/  UTMACCTL.PF [UR6] ;  /* 0x00000000060079b9 */ /* 0x0007e40008040000 */
[----:B------:R3:W-:Y:S02]  /*0300*/  UTMACCTL.PF [UR4] ;  /* 0x00000000040079b9 */ /* 0x0007e40008040000 */
[----:B---3--:R-:W-:Y:S01]  /*0310*/  NOP ;  /* 0x0000000000007918 */ /* 0x008fe20000000000 */
.L_x_5:
[----:B------:R-:W-:Y:S05]  /*0320*/  BSYNC.RECONVERGENT B0 ;  /* 0x0000000000007941 */ /* 0x000fea0003800200 */
.L_x_4:
[----:B------:R-:W-:Y:S04]  /*0330*/  BSSY.RECONVERGENT B0, `(.L_x_6) ;  /* 0x000000a000007945 */ /* 0x000fe80003800200 */
        /* <DEDUP_REMOVED lines=9> */
.L_x_7:
[----:B------:R-:W-:Y:S05]  /*03d0*/  BSYNC.RECONVERGENT B0 ;  /* 0x0000000000007941 */ /* 0x000fea0003800200 */
.L_x_6:
[----:B------:R-:W3:Y:S01]  /*03e0*/  LDCU.64 UR4, c[0x0][0x888] ;  /* 0x00011100ff0477ac */ /* 0x000ee20008000a00 */
[----:B------:R-:W-:Y:S02]  /*03f0*/  UISETP.EQ.U32.AND UP1, UPT, UR8, URZ, UPT ;  /* 0x000000ff0800728c */ /* 0x000fe4000bf22070 */
[----:B------:R-:W-:Y:S02]  /*0400*/  UPLOP3.LUT UP3, UPT, UPT, UPT, UPT, 0x80, 0x8 ;  /* 0x000000000008789c */ /* 0x000fe40003f6f070 */
[----:B---3--:R-:W-:-:S04]  /*0410*/  UISETP.NE.U32.AND UP0, UPT, UR4, URZ, UPT ;  /* 0x000000ff0400728c */ /* 0x008fc8000bf05070 */
[----:B------:R-:W-:-:S04]  /*0420*/  UISETP.NE.AND.EX UP0, UPT, UR5, URZ, UPT, UP0 ;  /* 0x000000ff0500728c */ /* 0x000fc8000bf05300 */
[----:B------:R-:W-:-:S04]  /*0430*/  UISETP.EQ.OR.EX UP2, UPT, UR9, URZ, !UP0, UP1 ;  /* 0x000000ff0900728c */ /* 0x000fc8000c742710 */
[----:B------:R-:W-:-:S05]  /*0440*/  UP2UR UR61, UPR, URZ, 0x4 ;  /* 0x00000004ff3d7883 */ /* 0x000fca0008000000 */
[----:B------:R-:W-:Y:S07]  /*0450*/  BRA.U !UP2, `(.L_x_8) ;  /* 0x000000010a207547 */ /* 0x000fee000b800000 */
[----:B-----5:R-:W-:Y:S01]  /*0460*/  R2UR UR5, R71 ;  /* 0x00000000470572ca */ /* 0x020fe200000e0000 */
[----:B------:R-:W-:Y:S02]  /*0470*/  UISETP.NE.U32.AND UP1, UPT, UR8, URZ, UPT ;  /* 0x000000ff0800728c */ /* 0x000fe4000bf25070 */
[----:B------:R-:W-:Y:S02]  /*0480*/  USEL UR4, URZ, 0xffffffff, UP0 ;  /* 0xffffffffff047887 */ /* 0x000fe40008000000 */
[----:B------:R-:W-:-:S08]  /*0490*/  UISETP.NE.AND.EX UP1, UPT, UR9, URZ, UPT, UP1 ;  /* 0x000000ff0900728c */ /* 0x000fd0000bf25310 */
[----:B------:R-:W-:-:S04]  /*04a0*/  UISETP.NE.AND UP0, UPT, UR5, URZ, UPT ;  /* 0x000000ff0500728c */ /* 0x000fc8000bf05270 */
[----:B------:R-:W-:-:S04]  /*04b0*/  @!UP1 USEL UR4, URZ, 0xffffffff, UP0 ;  /* 0xffffffffff049887 */ /* 0x000fc80008000000 */
[----:B------:R-:W-:-:S04]  /*04c0*/  ULOP3.LUT UR4, UR4, 0x1, URZ, 0xc0, !UPT ;  /* 0x0000000104047892 */ /* 0x000fc8000f8ec0ff */
[----:B------:R-:W-:-:S11]  /*04d0*/  UISETP.NE.U32.AND UP3, UPT, UR4, 0x1, UPT ;  /* 0x000000010400788c */ /* 0x000fd6000bf65070 */
.L_x_8:
[----:B-12---:R-:W1:Y:S01]  /*04e0*/  SHFL.IDX PT, R2, R148, RZ, 0x1f ;  /* 0x00001fff94027589 */ /* 0x006e6200000e0000 */
[----:B------:R-:W-:-:S04]  /*04f0*/  UISETP.NE.AND UP0, UPT, UR22, 0x2, UPT ;  /* 0x000000021600788c */ /* 0x000fc8000bf05270 */
[----:B------:R-:W-:Y:S01]  /*0500*/  USEL UR34, URZ, 0x1, UP0 ;  /* 0x00000001ff227887 */ /* 0x000fe20008000000 */
[----:B-1----:R-:W-:-:S13]  /*0510*/  ISETP.NE.AND P0, PT, R2, RZ, PT ;  /* 0x000000ff0200720c */ /* 0x002fda0003f05270 */
[----:B------:R-:W-:Y:S05]  /*0520*/  @P0 BRA `(.L_x_9) ;  /* 0x0000000000600947 */ /* 0x000fea0003800000 */
[----:B------:R-:W1:Y:S01]  /*0530*/  S2UR UR4, SR_CgaCtaId ;  /* 0x00000000000479c3 */ /* 0x000e620000008800 */
[----:B------:R-:W-:Y:S01]  /*0540*/  UMOV UR5, 0x400 ;  /* 0x0000040000057882 */ /* 0x000fe20000000000 */
[----:B------:R-:W-:Y:S01]  /*0550*/  UMOV UR8, 0x1 ;  /* 0x0000000100087882 */ /* 0x000fe20000000000 */
[----:B------:R-:W-:Y:S01]  /*0560*/  UMOV UR6, 0x2 ;  /* 0x0000000200067882 */ /* 0x000fe20000000000 */
[----:B------:R-:W-:-:S04]  /*0570*/  UIADD3 UR8, UPT, UPT, -UR8, 0x100000, URZ ;  /* 0x0010000008087890 */ /* 0x000fc8000fffe1ff */
[----:B------:R-:W-:Y:S02]  /*0580*/  USHF.L.U32 UR9, UR8, 0xb, URZ ;  /* 0x0000000b08097899 */ /* 0x000fe400080006ff */
[----:B------:R-:W-:Y:S02]  /*0590*/  USHF.L.U32 UR8, UR8, 0x1, URZ ;  /* 0x0000000108087899 */ /* 0x000fe400080006ff */
[----:B------:R-:W-:-:S04]  /*05a0*/  UIADD3 UR6, UPT, UPT, -UR6, 0x100000, URZ ;  /* 0x0010000006067890 */ /* 0x000fc8000fffe1ff */
[----:B------:R-:W-:Y:S02]  /*05b0*/  USHF.L.U32 UR7, UR6, 0xb, URZ ;  /* 0x0000000b06077899 */ /* 0x000fe400080006ff */
[----:B------:R-:W-:Y:S01]  /*05c0*/  USHF.L.U32 UR6, UR6, 0x1, URZ ;  /* 0x0000000106067899 */ /* 0x000fe200080006ff */
[----:B------:R-:W-:Y:S01]  /*05d0*/  ELECT P0, URZ, PT ;  /* 0x0000000000ff782f */ /* 0x000fe20003800000 */
[----:B-1----:R-:W-:Y:S01]  /*05e0*/  ULEA UR4, UR4, UR5, 0x18 ;  /* 0x0000000504047291 */ /* 0x002fe2000f8ec0ff */
[----:B------:R-:W1:Y:S11]  /*05f0*/  FENCE.VIEW.ASYNC.S ;  /* 0x00000000000073c6 */ /* 0x000e760000000000 */
[----:B-1----:R1:W2:Y:S01]  /*0600*/  SYNCS.EXCH.64 URZ, [UR4], UR8 ;  /* 0x0000000804ff75b2 */ /* 0x0022a20008000100 */
[----:B------:R1:W3:Y:S01]  /*0610*/  SYNCS.EXCH.64 URZ, [UR4+0x28], UR6 ;  /* 0x0000280604ff75b2 */ /* 0x0002e20008000100 */
[----:B------:R1:W4:Y:S01]  /*0620*/  SYNCS.EXCH.64 URZ, [UR4+0x8], UR8 ;  /* 0x0000080804ff75b2 */ /* 0x0003220008000100 */
[----:B------:R1:W1:Y:S01]  /*0630*/  SYNCS.EXCH.64 URZ, [UR4+0x30], UR6 ;  /* 0x0000300604ff75b2 */ /* 0x0002620008000100 */
[----:B------:R1:W1:Y:S01]  /*0640*/  SYNCS.EXCH.64 URZ, [UR4+0x10], UR8 ;  /* 0x0000100804ff75b2 */ /* 0x0002620008000100 */
[----:B------:R1:W1:Y:S01]  /*0650*/  SYNCS.EXCH.64 URZ, [UR4+0x38], UR6 ;  /* 0x0000380604ff75b2 */ /* 0x0002620008000100 */
[----:B------:R1:W1:Y:S01]  /*0660*/  SYNCS.EXCH.64 URZ, [UR4+0x18], UR8 ;  /* 0x0000180804ff75b2 */ /* 0x0002620008000100 */
[----:B------:R1:W1:Y:S01]  /*0670*/  SYNCS.EXCH.64 URZ, [UR4+0x40], UR6 ;  /* 0x0000400604ff75b2 */ /* 0x0002620008000100 */
[----:B------:R1:W1:Y:S01]  /*0680*/  SYNCS.EXCH.64 URZ, [UR4+0x20], UR8 ;  /* 0x0000200804ff75b2 */ /* 0x0002620008000100 */
[----:B------:R1:W1:Y:S01]  /*0690*/  SYNCS.EXCH.64 URZ, [UR4+0x48], UR6 ;  /* 0x0000480604ff75b2 */ /* 0x0002620008000100 */
[----:B------:R-:W-:Y:S01]  /*06a0*/  NOP ;  /* 0x0000000000007918 */ /* 0x000fe20000000000 */
.L_x_9:
[----:B------:R-:W2:Y:S01]  /*06b0*/  SHFL.IDX PT, R2, R148, RZ, 0x1f ;  /* 0x00001fff94027589 */ /* 0x000ea200000e0000 */
[----:B------:R-:W-:Y:S01]  /*06c0*/  NOP ;  /* 0x0000000000007918 */ /* 0x000fe20000000000 */
[----:B--2---:R-:W-:-:S13]  /*06d0*/  ISETP.NE.AND P0, PT, R2, 0x1, PT ;  /* 0x000000010200780c */ /* 0x004fda0003f05270 */
[----:B------:R-:W-:Y:S05]  /*06e0*/  @P0 BRA `(.L_x_10) ;  /* 0x0000000000400947 */ /* 0x000fea0003800000 */
[----:B-1----:R-:W1:Y:S01]  /*06f0*/  S2UR UR4, SR_CgaCtaId ;  /* 0x00000000000479c3 */ /* 0x002e620000008800 */
        /* <DEDUP_REMOVED lines=12> */
[----:B-1----:R2:W1:Y:S01]  /*07c0*/  SYNCS.EXCH.64 URZ, [UR4+0x50], UR8 ;  /* 0x0000500804ff75b2 */ /* 0x0024620008000100 */
[----:B------:R2:W1:Y:S02]  /*07d0*/  SYNCS.EXCH.64 URZ, [UR4+0x58], UR6 ;  /* 0x0000580604ff75b2 */ /* 0x0004640008000100 */
[----:B--2---:R-:W-:Y:S01]  /*07e0*/  NOP ;  /* 0x0000000000007918 */ /* 0x004fe20000000000 */
.L_x_10:
[----:B------:R-:W2:Y:S01]  /*07f0*/  SHFL.IDX PT, R2, R148, RZ, 0x1f ;  /* 0x00001fff94027589 */ /* 0x000ea200000e0000 */
[----:B------:R-:W-:Y:S01]  /*0800*/  NOP ;  /* 0x0000000000007918 */ /* 0x000fe20000000000 */
[----:B--2---:R-:W-:-:S13]  /*0810*/  ISETP.NE.AND P0, PT, R2, 0x3, PT ;  /* 0x000000030200780c */ /* 0x004fda0003f05270 */
[----:B------:R-:W-:Y:S05]  /*0820*/  @P0 BRA `(.L_x_11) ;  /* 0x0000000000300947 */ /* 0x000fea0003800000 */
[----:B-1----:R-:W1:Y:S01]  /*0830*/  S2UR UR6, SR_CgaCtaId ;  /* 0x00000000000679c3 */ /* 0x002e620000008800 */
[----:B------:R-:W-:Y:S01]  /*0840*/  UMOV UR4, 0x400 ;  /* 0x0000040000047882 */ /* 0x000fe20000000000 */
[----:B------:R-:W-:Y:S01]  /*0850*/  UMOV UR5, 0x20 ;  /* 0x0000002000057882 */ /* 0x000fe20000000000 */
[----:B------:R-:W-:Y:S01]  /*0860*/  ELECT P0, URZ, PT ;  /* 0x0000000000ff782f */ /* 0x000fe20003800000 */
[----:B-1----:R-:W-:Y:S02]  /*0870*/  ULEA UR6, UR6, UR4, 0x18 ;  /* 0x0000000406067291 */ /* 0x002fe4000f8ec0ff */
[----:B------:R-:W-:-:S04]  /*0880*/  UIADD3 UR4, UPT, UPT, -UR5, 0x100000, URZ ;  /* 0x0010000005047890 */ /* 0x000fc8000fffe1ff */
[----:B------:R-:W-:Y:S02]  /*0890*/  USHF.L.U32 UR5, UR4, 0xb, URZ ;  /* 0x0000000b04057899 */ /* 0x000fe400080006ff */
[----:B------:R-:W-:Y:S01]  /*08a0*/  USHF.L.U32 UR4, UR4, 0x1, URZ ;  /* 0x0000000104047899 */ /* 0x000fe200080006ff */
[----:B------:R-:W1:Y:S11]  /*08b0*/  FENCE.VIEW.ASYNC.S ;  /* 0x00000000000073c6 */ /* 0x000e760000000000 */
[----:B-1----:R2:W1:Y:S01]  /*08c0*/  SYNCS.EXCH.64 URZ, [UR6+0x60], UR4 ;  /* 0x0000600406ff75b2 */ /* 0x0024620008000100 */
[----:B------:R2:W1:Y:S02]  /*08d0*/  SYNCS.EXCH.64 URZ, [UR6+0x68], UR4 ;  /* 0x0000680406ff75b2 */ /* 0x0004640008000100 */
[----:B--2---:R-:W-:Y:S01]  /*08e0*/  NOP ;  /* 0x0000000000007918 */ /* 0x004fe20000000000 */
.L_x_11:
[----:B------:R-:W2:Y:S01]  /*08f0*/  SHFL.IDX PT, R2, R148, RZ, 0x1f ;  /* 0x00001fff94027589 */ /* 0x000ea200000e0000 */
[----:B------:R-:W-:Y:S01]  /*0900*/  NOP ;  /* 0x0000000000007918 */ /* 0x000fe20000000000 */
[----:B--2---:R-:W-:-:S13]  /*0910*/  ISETP.NE.AND P0, PT, R2, 0x4, PT ;  /* 0x000000040200780c */ /* 0x004fda0003f05270 */
[----:B------:R-:W-:Y:S05]  /*0920*/  @P0 BRA `(.L_x_12) ;  /* 0x00000000004c0947 */ /* 0x000fea0003800000 */
[----:B-1----:R-:W1:Y:S01]  /*0930*/  S2UR UR6, SR_CgaCtaId ;  /* 0x00000000000679c3 */ /* 0x002e620000008800 */
[----:B------:R-:W-:Y:S01]  /*0940*/  UMOV UR4, 0x1e0 ;  /* 0x000001e000047882 */ /* 0x000fe20000000000 */
[----:B------:R-:W-:Y:S01]  /*0950*/  UMOV UR5, 0x400 ;  /* 0x0000040000057882 */ /* 0x000fe20000000000 */
[----:B------:R-:W-:Y:S01]  /*0960*/  USEL UR4, UR4, 0x1a0, UP3 ;  /* 0x000001a004047887 */ /* 0x000fe20009800000 */
[----:B------:R-:W-:Y:S01]  /*0970*/  UMOV UR8, 0x1 ;  /* 0x0000000100087882 */ /* 0x000fe20000000000 */
[----:B------:R-:W-:Y:S01]  /*0980*/  ELECT P0, URZ, PT ;  /* 0x0000000000ff782f */ /* 0x000fe20003800000 */
[----:B------:R-:W-:-:S04]  /*0990*/  UIADD3 UR8, UPT, UPT, -UR8, 0x100000, URZ ;  /* 0x0010000008087890 */ /* 0x000fc8000fffe1ff */
[----:B------:R-:W-:Y:S02]  /*09a0*/  USHF.L.U32 UR9, UR8, 0xb, URZ ;  /* 0x0000000b08097899 */ /* 0x000fe400080006ff */
[----:B------:R-:W-:Y:S02]  /*09b0*/  USHF.L.U32 UR8, UR8, 0x1, URZ ;  /* 0x0000000108087899 */ /* 0x000fe400080006ff */
[----:B-1----:R-:W-:Y:S02]  /*09c0*/  ULEA UR6, UR6, UR5, 0x18 ;  /* 0x0000000506067291 */ /* 0x002fe4000f8ec0ff */
[----:B------:R-:W-:-:S04]  /*09d0*/  UIADD3 UR4, UPT, UPT, -UR4, 0x100000, URZ ;  /* 0x0010000004047890 */ /* 0x000fc8000fffe1ff */
[----:B------:R-:W-:Y:S02]  /*09e0*/  USHF.L.U32 UR5, UR4, 0xb, URZ ;  /* 0x0000000b04057899 */ /* 0x000fe400080006ff */
[----:B------:R-:W-:Y:S01]  /*09f0*/  USHF.L.U32 UR4, UR4, 0x1, URZ ;  /* 0x0000000104047899 */ /* 0x000fe200080006ff */
[----:B------:R-:W1:Y:S03]  /*0a00*/  FENCE.VIEW.ASYNC.S ;  /* 0x00000000000073c6 */ /* 0x000e660000000000 */
[----:B-1----:R2:W1:Y:S08]  /*0a10*/  SYNCS.EXCH.64 URZ, [UR6+0x70], UR8 ;  /* 0x0000700806ff75b2 */ /* 0x0024700008000100 */
[----:B------:R2:W1:Y:S01]  /*0a20*/  SYNCS.EXCH.64 URZ, [UR6+0x80], UR4 ;  /* 0x0000800406ff75b2 */ /* 0x0004620008000100 */
[----:B------:R2:W1:Y:S01]  /*0a30*/  SYNCS.EXCH.64 URZ, [UR6+0x78], UR8 ;  /* 0x0000780806ff75b2 */ /* 0x0004620008000100 */
[----:B------:R2:W1:Y:S02]  /*0a40*/  SYNCS.EXCH.64 URZ, [UR6+0x88], UR4 ;  /* 0x0000880406ff75b2 */ /* 0x0004640008000100 */
[----:B--2---:R-:W-:Y:S01]  /*0a50*/  NOP ;  /* 0x0000000000007918 */ /* 0x004fe20000000000 */
.L_x_12:
        /* <DEDUP_REMOVED lines=18> */
[----:B------:R2:W1:Y:S01]  /*0b80*/  SYNCS.EXCH.64 URZ, [UR4+0xb0], UR6 ;  /* 0x0000b00604ff75b2 */ /* 0x0004620008000100 */
[----:B------:R2:W1:Y:S01]  /*0b90*/  SYNCS.EXCH.64 URZ, [UR4+0x98], UR8 ;  /* 0x0000980804ff75b2 */ /* 0x0004620008000100 */
[----:B------:R2:W1:Y:S01]  /*0ba0*/  SYNCS.EXCH.64 URZ, [UR4+0xb8], UR6 ;  /* 0x0000b80604ff75b2 */ /* 0x0004620008000100 */
[----:B------:R2:W1:Y:S01]  /*0bb0*/  SYNCS.EXCH.64 URZ, [UR4+0xa0], UR8 ;  /* 0x0000a00804ff75b2 */ /* 0x0004620008000100 */
[----:B------:R2:W1:Y:S01]  /*0bc0*/  SYNCS.EXCH.64 URZ, [UR4+0xc0], UR6 ;  /* 0x0000c00604ff75b2 */ /* 0x0004620008000100 */
[----:B------:R2:W1:Y:S01]  /*0bd0*/  SYNCS.EXCH.64 URZ, [UR4+0xa8], UR8 ;  /* 0x0000a80804ff75b2 */ /* 0x0004620008000100 */
[----:B------:R2:W1:Y:S02]  /*0be0*/  SYNCS.EXCH.64 URZ, [UR4+0xc8], UR6 ;  /* 0x0000c80604ff75b2 */ /* 0x0004640008000100 */
[----:B--2---:R-:W-:Y:S01]  /*0bf0*/  NOP ;  /* 0x0000000000007918 */ /* 0x004fe20000000000 */
.L_x_13:
[----:B------:R-:W2:Y:S01]  /*0c00*/  SHFL.IDX PT, R2, R148, RZ, 0x1f ;  /* 0x00001fff94027589 */ /* 0x000ea200000e0000 */
[----:B------:R-:W1:Y:S01]  /*0c10*/  S2UR UR48, SR_CgaCtaId ;  /* 0x00000000003079c3 */ /* 0x000e620000008800 */
[----:B------:R-:W-:Y:S01]  /*0c20*/  NOP ;  /* 0x0000000000007918 */ /* 0x000fe20000000000 */
[----:B--2---:R-:W-:-:S13]  /*0c30*/  ISETP.NE.AND P0, PT, R2, 0x3, PT ;  /* 0x000000030200780c */ /* 0x004fda0003f05270 */
[----:B-1----:R-:W-:Y:S05]  /*0c40*/  @P0 BRA `(.L_x_14) ;  /* 0x0000000000340947 */ /* 0x002fea0003800000 */
[----:B------:R-:W-:Y:S01]  /*0c50*/  UMOV UR4, 0x400 ;  /* 0x0000040000047882 */ /* 0x000fe20000000000 */
[----:B------:R-:W-:Y:S01]  /*0c60*/  UMOV UR6, 0x20 ;  /* 0x0000002000067882 */ /* 0x000fe20000000000 */
[----:B------:R-:W-:Y:S02]  /*0c70*/  ULEA UR4, UR48, UR4, 0x18 ;  /* 0x0000000430047291 */ /* 0x000fe4000f8ec0ff */
[----:B------:R-:W-:-:S04]  /*0c80*/  UIADD3 UR6, UPT, UPT, -UR6, 0x100000, URZ ;  /* 0x0010000006067890 */ /* 0x000fc8000fffe1ff */
[----:B------:R-:W-:Y:S02]  /*0c90*/  USHF.L.U32 UR7, UR6, 0xb, URZ ;  /* 0x0000000b06077899 */ /* 0x000fe400080006ff */
[----:B------:R-:W-:Y:S01]  /*0ca0*/  USHF.L.U32 UR6, UR6, 0x1, URZ ;  /* 0x0000000106067899 */ /* 0x000fe200080006ff */
[----:B------:R-:W-:Y:S01]  /*0cb0*/  ELECT P0, URZ, PT ;  /* 0x0000000000ff782f */ /* 0x000fe20003800000 */
[----:B------:R-:W1:Y:S10]  /*0cc0*/  FENCE.VIEW.ASYNC.S ;  /* 0x00000000000073c6 */ /* 0x000e740000000000 */
[----:B-1----:R1:W2:Y:S01]  /*0cd0*/  SYNCS.EXCH.64 URZ, [UR4+0xd0], UR6 ;  /* 0x0000d00604ff75b2 */ /* 0x0022a20008000100 */
[----:B------:R1:W1:Y:S01]  /*0ce0*/  SYNCS.EXCH.64 URZ, [UR4+0xe0], UR6 ;  /* 0x0000e00604ff75b2 */ /* 0x0002620008000100 */
[----:B------:R1:W1:Y:S01]  /*0cf0*/  SYNCS.EXCH.64 URZ, [UR4+0xd8], UR6 ;  /* 0x0000d80604ff75b2 */ /* 0x0002620008000100 */
[----:B------:R1:W1:Y:S01]  /*0d00*/  SYNCS.EXCH.64 URZ, [UR4+0xe8], UR6 ;  /* 0x0000e80604ff75b2 */ /* 0x0002620008000100 */
[----:B------:R-:W-:Y:S01]  /*0d10*/  NOP ;  /* 0x0000000000007918 */ /* 0x000fe20000000000 */
.L_x_14:
[----:B-1----:R-:W1:Y:S01]  /*0d20*/  LDCU UR4, c[0x0][0x36c] ;  /* 0x00006d80ff0477ac */ /* 0x002e620008000800 */
[----:B------:R-:W-:Y:S01]  /*0d30*/  ISETP.NE.OR P3, PT, R0, 0x2, !P3 ;  /* 0x000000020000780c */ /* 0x000fe20005f65670 */
[----:B------:R-:W-:Y:S01]  /*0d40*/  NOP ;  /* 0x0000000000007918 */ /* 0x000fe20000000000 */
[----:B------:R-:W-:Y:S01]  /*0d50*/  LOP3.LUT R0, R142, 0x1f, RZ, 0xc0, !PT ;  /* 0x0000001f8e007812 */ /* 0x000fe200078ec0ff */
[----:B------:R-:W-:Y:S02]  /*0d60*/  UISETP.NE.AND UP4, UPT, UR22, URZ, UPT ;  /* 0x000000ff1600728c */ /* 0x000fe4000bf85270 */
[----:B-1----:R-:W-:-:S09]  /*0d70*/  UISETP.EQ.U32.AND UP5, UPT, UR4, 0x1, UPT ;  /* 0x000000010400788c */ /* 0x002fd2000bfa2070 */
[----:B------:R-:W-:Y:S05]  /*0d80*/  BRA.U !UP5, `(.L_x_15) ;  /* 0x000000010d087547 */ /* 0x000fea000b800000 */
[----:B--234-:R-:W-:Y:S01]  /*0d90*/  UCGABAR_ARV ;  /* 0x00000000000079c7 */ /* 0x01cfe20008000000 */
[----:B------:R-:W-:Y:S05]  /*0da0*/  BRA `(.L_x_16) ;  /* 0x0000000000047947 */ /* 0x000fea0003800000 */
.L_x_15:
[----:B--234-:R-:W-:Y:S01]  /*0db0*/  NOP ;  /* 0x0000000000007918 */ /* 0x01cfe20000000000 */
.L_x_16:
[----:B------:R-:W1:Y:S01]  /*0dc0*/  S2UR UR7, SR_CTAID.X ;  /* 0x00000000000779c3 */ /* 0x000e620000002500 */
[----:B------:R-:W-:-:S05]  /*0dd0*/  CS2R.32 R3, SR_CgaSize ;  /* 0x0000000000037805 */ /* 0x000fca0000008a00 */
[----:B------:R-:W-:-:S05]  /*0de0*/  IMAD R3, R3, -0xa0, RZ ;  /* 0xffffff6003037824 */ /* 0x000fca00078e02ff */
[----:B------:R-:W-:-:S14]  /*0df0*/  R2UR UR5, R3 ;  /* 0x00000000030572ca */ /* 0x000fdc00000e0000 */
[----:B------:R-:W2:Y:S01]  /*0e00*/  LDCU UR5, c[0x0][UR5+0x2b0] ;  /* 0x00005600050577ac */ /* 0x000ea20008000800 */
[----:B------:R-:W-:-:S05]  /*0e10*/  CS2R.32 R3, SR_CgaSize ;  /* 0x0000000000037805 */ /* 0x000fca0000008a00 */
[----:B------:R-:W-:-:S05]  /*0e20*/  IMAD R3, R3, -0xa0, RZ ;  /* 0xffffff6003037824 */ /* 0x000fca00078e02ff */
[----:B------:R-:W-:-:S14]  /*0e30*/  R2UR UR4, R3 ;  /* 0x00000000030472ca */ /* 0x000fdc00000e0000 */
[----:B------:R-:W3:Y:S01]  /*0e40*/  LDCU UR4, c[0x0][UR4+0x2b4] ;  /* 0x00005680040477ac */ /* 0x000ee20008000800 */
[----:B------:R-:W4:Y:S01]  /*0e50*/  S2UR UR8, SR_CTAID.Y ;  /* 0x00000000000879c3 */ /* 0x000f220000002600 */
[----:B------:R-:W3:Y:S01]  /*0e60*/  LDCU UR23, c[0x0][0xb24] ;  /* 0x00016480ff1777ac */ /* 0x000ee20008000800 */
[----:B------:R-:W-:-:S05]  /*0e70*/  CS2R.32 R3, SR_CgaSize ;  /* 0x0000000000037805 */ /* 0x000fca0000008a00 */
[----:B------:R-:W-:-:S05]  /*0e80*/  IMAD R3, R3, -0xa0, RZ ;  /* 0xffffff6003037824 */ /* 0x000fca00078e02ff */
[----:B------:R-:W-:-:S14]  /*0e90*/  R2UR UR60, R3 ;  /* 0x00000000033c72ca */ /* 0x000fdc00000e0000 */
[----:B------:R-:W3:Y:S01]  /*0ea0*/  LDCU UR60, c[0x0][UR60+0x2a0] ;  /* 0x000054003c3c77ac */ /* 0x000ee20008000800 */
[----:B------:R-:W1:Y:S01]  /*0eb0*/  S2UR UR36, SR_CTAID.Z ;  /* 0x00000000002479c3 */ /* 0x000e620000002700 */
[----:B------:R-:W-:-:S05]  /*0ec0*/  CS2R.32 R3, SR_CgaSize ;  /* 0x0000000000037805 */ /* 0x000fca0000008a00 */
[----:B------:R-:W-:-:S05]  /*0ed0*/  IMAD R3, R3, -0xa0, RZ ;  /* 0xffffff6003037824 */ /* 0x000fca00078e02ff */
[----:B------:R-:W-:-:S14]  /*0ee0*/  R2UR UR57, R3 ;  /* 0x00000000033972ca */ /* 0x000fdc00000e0000 */
[----:B------:R-:W3:Y:S01]  /*0ef0*/  LDCU UR57, c[0x0][UR57+0x2a4] ;  /* 0x00005480393977ac */ /* 0x000ee20008000800 */
[----:B------:R-:W3:Y:S01]  /*0f00*/  LDCU UR40, c[0x0][0xb24] ;  /* 0x00016480ff2877ac */ /* 0x000ee20008000800 */
[----:B-1----:R-:W-:Y:S01]  /*0f10*/  I2FP.F32.U32 R3, UR7 ;  /* 0x0000000700037c45 */ /* 0x002fe20008201000 */
[----:B------:R-:W1:Y:S04]  /*0f20*/  LDCU UR26, c[0x0][0xb30] ;  /* 0x00016600ff1a77ac */ /* 0x000e680008000800 */
[----:B--2---:R-:W-:Y:S01]  /*0f30*/  FMUL R3, R3, UR5 ;  /* 0x0000000503037c20 */ /* 0x004fe20008400000 */
[----:B------:R-:W-:Y:S01]  /*0f40*/  USHF.L.U32 UR24, UR48, 0xb, URZ ;  /* 0x0000000b30187899 */ /* 0x000fe200080006ff */
[----:B----4-:R-:W-:Y:S01]  /*0f50*/  I2FP.F32.U32 R2, UR8 ;  /* 0x0000000800027c45 */ /* 0x010fe20008201000 */
[----:B---3--:R-:W-:-:S03]  /*0f60*/  UISETP.GE.AND UP2, UPT, UR23, 0x1, UPT ;  /* 0x000000011700788c */ /* 0x008fc6000bf46270 */
[----:B------:R-:W2:Y:S01]  /*0f70*/  F2I.U32.TRUNC.NTZ R3, R3 ;  /* 0x0000000300037305 */ /* 0x000ea2000020f000 */
[----:B------:R-:W-:Y:S01]  /*0f80*/  UMOV UR46, UR7 ;  /* 0x00000007002e7c82 */ /* 0x000fe20008000000 */
[----:B------:R-:W-:Y:S01]  /*0f90*/  FMUL R2, R2, UR4 ;  /* 0x0000000402027c20 */ /* 0x000fe20008400000 */
[----:B------:R-:W-:-:S05]  /*0fa0*/  UMOV UR45, UR8 ;  /* 0x00000008002d7c82 */ /* 0x000fca0008000000 */
[----:B------:R-:W3:Y:S01]  /*0fb0*/  F2I.U32.TRUNC.NTZ R2, R2 ;  /* 0x0000000200027305 */ /* 0x000ee2000020f000 */
[----:B--2---:R-:W-:Y:S02]  /*0fc0*/  R2UR UR4, R3 ;  /* 0x00000000030472ca */ /* 0x004fe400000e0000 */
[----:B---3--:R-:W-:Y:S02]  /*0fd0*/  R2UR UR6, R2 ;  /* 0x00000000020672ca */ /* 0x008fe400000e0000 */
[----:B------:R-:W-:-:S09]  /*0fe0*/  PRMT R2, RZ, 0x7610, R2 ;  /* 0x00007610ff027816 */ /* 0x000fd20000000002 */
[----:B------:R-:W-:-:S04]  /*0ff0*/  UIADD3 UR5, UPT, UPT, -UR4, URZ, URZ ;  /* 0x000000ff04057290 */ /* 0x000fc8000fffe1ff */
[----:B------:R-:W-:Y:S02]  /*1000*/  UIMAD UR60, UR60, UR5, UR7 ;  /* 0x000000053c3c72a4 */ /* 0x000fe4000f8e0207 */
[----:B------:R-:W-:-:S04]  /*1010*/  UIADD3 UR4, UPT, UPT, -UR6, URZ, URZ ;  /* 0x000000ff06047290 */ /* 0x000fc8000fffe1ff */
[----:B------:R-:W-:Y:S01]  /*1020*/  UIMAD UR57, UR57, UR4, UR8 ;  /* 0x00000004393972a4 */ /* 0x000fe2000f8e0208 */
[----:B-1----:R-:W-:Y:S11]  /*1030*/  BRA.U UP4, `(.L_x_17) ;  /* 0x0000000104247547 */ /* 0x002ff6000b800000 */
[----:B------:R-:W-:Y:S02]  /*1040*/  UISETP.NE.AND UP0, UPT, UR57, URZ, UPT ;  /* 0x000000ff3900728c */ /* 0x000fe4000bf05270 */
[----:B------:R-:W-:Y:S02]  /*1050*/  UISETP.NE.AND UP1, UPT, UR57, 0x1, UPT ;  /* 0x000000013900788c */ /* 0x000fe4000bf25270 */
[----:B------:R-:W-:Y:S02]  /*1060*/  UISETP.EQ.OR UP0, UPT, UR60, URZ, !UP0 ;  /* 0x000000ff3c00728c */ /* 0x000fe4000c702670 */
[----:B------:R-:W-:Y:S02]  /*1070*/  USEL UR4, URZ, 0x2, UP1 ;  /* 0x00000002ff047887 */ /* 0x000fe40008800000 */
[----:B------:R-:W-:Y:S02]  /*1080*/  USEL UR5, URZ, 0x1, !UP0 ;  /* 0x00000001ff057887 */ /* 0x000fe4000c000000 */
[----:B------:R-:W-:-:S04]  /*1090*/  UISETP.NE.AND UP0, UPT, UR60, URZ, UPT ;  /* 0x000000ff3c00728c */ /* 0x000fc8000bf05270 */
[----:B------:R-:W-:-:S04]  /*10a0*/  USEL UR4, UR4, 0x2, UP0 ;  /* 0x0000000204047887 */ /* 0x000fc80008000000 */
[----:B------:R-:W-:-:S06]  /*10b0*/  UIADD3 UR4, UPT, UPT, UR5, UR4, URZ ;  /* 0x0000000405047290 */ /* 0x000fcc000fffe0ff */
[----:B------:R-:W-:Y:S02]  /*10c0*/  MOV R2, UR4 ;  /* 0x0000000400027c02 */ /* 0x000fe40008000f00 */
.L_x_17:
[----:B------:R-:W-:Y:S05]  /*10d0*/  BRA.U !UP2, `(.L_x_18) ;  /* 0x000000010ad47547 */ /* 0x000fea000b800000 */
[----:B------:R-:W1:Y:S01]  /*10e0*/  LDCU.128 UR12, c[0x0][0xb10] ;  /* 0x00016200ff0c77ac */ /* 0x000e620008000c00 */
[----:B------:R-:W2:Y:S01]  /*10f0*/  LDCU UR6, c[0x0][0x370] ;  /* 0x00006e00ff0677ac */ /* 0x000ea20008000800 */
[----:B------:R-:W3:Y:S01]  /*1100*/  LDCU UR5, c[0x0][0x374] ;  /* 0x00006e80ff0577ac */ /* 0x000ee20008000800 */
[----:B------:R-:W4:Y:S01]  /*1110*/  LDCU UR25, c[0x0][0xb0c] ;  /* 0x00016180ff1977ac */ /* 0x000f220008000800 */
[----:B------:R-:W4:Y:S01]  /*1120*/  LDCU UR4, c[0x0][0xb20] ;  /* 0x00016400ff0477ac */ /* 0x000f220008000800 */
[----:B------:R-:W4:Y:S01]  /*1130*/  LDCU.64 UR8, c[0x0][0xb28] ;  /* 0x00016500ff0877ac */ /* 0x000f220008000a00 */
[----:B-1----:R-:W-:Y:S02]  /*1140*/  UISETP.NE.AND UP0, UPT, UR14, 0x1, UPT ;  /* 0x000000010e00788c */ /* 0x002fe4000bf05270 */
[----:B---3--:R-:W-:Y:S02]  /*1150*/  UIMAD.WIDE.U32 UR10, UR5, UR15, URZ ;  /* 0x0000000f050a72a5 */ /* 0x008fe4000f8e00ff */
[----:B--2---:R-:W-:-:S02]  /*1160*/  UIMAD.WIDE.U32 UR18, UR6, UR12, URZ ;  /* 0x0000000c061272a5 */ /* 0x004fc4000f8e00ff */
[----:B----4-:R-:W-:Y:S02]  /*1170*/  UISETP.NE.AND UP1, UPT, UR25, 0x1, UPT ;  /* 0x000000011900788c */ /* 0x010fe4000bf25270 */
[----:B------:R-:W-:Y:S01]  /*1180*/  UISETP.NE.AND UP2, UPT, UR23, 0x1, UPT ;  /* 0x000000011700788c */ /* 0x000fe2000bf45270 */
[----:B------:R-:W-:Y:S02]  /*1190*/  UMOV UR10, UR11 ;  /* 0x0000000b000a7c82 */ /* 0x000fe40008000000 */
[----:B------:R-:W-:Y:S01]  /*11a0*/  UMOV UR18, UR19 ;  /* 0x0000001300127c82 */ /* 0x000fe20008000000 */
[----:B------:R-:W-:Y:S02]  /*11b0*/  @UP0 USHF.R.U32.HI UR5, URZ, UR4, UR10 ;  /* 0x00000004ff050299 */ /* 0x000fe4000801160a */
[----:B------:R-:W-:Y:S02]  /*11c0*/  UIMAD.WIDE.U32 UR20, UR45, UR15, URZ ;  /* 0x0000000f2d1472a5 */ /* 0x000fe4000f8e00ff */
[----:B------:R-:W-:-:S02]  /*11d0*/  UIMAD.WIDE.U32 UR10, UR5, UR8, URZ ;  /* 0x00000008050a72a5 */ /* 0x000fc4000f8e00ff */
[----:B------:R-:W-:Y:S02]  /*11e0*/  @UP1 USHF.R.U32.HI UR6, URZ, UR13, UR18 ;  /* 0x0000000dff061299 */ /* 0x000fe40008011612 */
[----:B------:R-:W-:Y:S02]  /*11f0*/  UIMAD.WIDE.U32 UR16, UR46, UR12, URZ ;  /* 0x0000000c2e1072a5 */ /* 0x000fe4000f8e00ff */
[----:B------:R-:W-:Y:S01]  /*1200*/  UIMAD.WIDE.U32 UR18, UR6, UR8, URZ ;  /* 0x00000008061272a5 */ /* 0x000fe2000f8e00ff */
[----:B------:R-:W-:Y:S01]  /*1210*/  UMOV UR20, UR21 ;  /* 0x0000001500147c82 */ /* 0x000fe20008000000 */
[----:B------:R-:W-:Y:S01]  /*1220*/  UMOV UR10, UR11 ;  /* 0x0000000b000a7c82 */ /* 0x000fe20008000000 */
[----:B------:R-:W-:Y:S02]  /*1230*/  USHF.R.U32.HI UR20, URZ, UR4, UR20 ;  /* 0x00000004ff147299 */ /* 0x000fe40008011614 */
[----:B------:R-:W-:Y:S02]  /*1240*/  @UP2 USHF.R.U32.HI UR5, URZ, UR9, UR10 ;  /* 0x00000009ff052299 */ /* 0x000fe4000801160a */
[----:B------:R-:W-:Y:S01]  /*1250*/  UMOV UR7, UR19 ;  /* 0x0000001300077c82 */ /* 0x000fe20008000000 */
[----:B------:R-:W-:Y:S01]  /*1260*/  UMOV UR16, UR17 ;  /* 0x0000001100107c82 */ /* 0x000fe20008000000 */
[----:B------:R-:W-:-:S02]  /*1270*/  @UP2 USHF.R.U32.HI UR6, URZ, UR9, UR7 ;  /* 0x00000009ff062299 */ /* 0x000fc40008011607 */
[----:B------:R-:W-:Y:S02]  /*1280*/  USHF.R.U32.HI UR13, URZ, UR13, UR16 ;  /* 0x0000000dff0d7299 */ /* 0x000fe40008011610 */
[----:B------:R-:W-:Y:S02]  /*1290*/  USEL UR4, UR45, UR20, !UP0 ;  /* 0x000000142d047287 */ /* 0x000fe4000c000000 */
[----:B------:R-:W-:Y:S02]  /*12a0*/  UIMAD UR7, UR5, UR23, URZ ;  /* 0x00000017050772a4 */ /* 0x000fe4000f8e02ff */
[----:B------:R-:W-:Y:S02]  /*12b0*/  USEL UR5, UR46, UR13, !UP1 ;  /* 0x0000000d2e057287 */ /* 0x000fe4000c800000 */
[----:B------:R-:W-:Y:S02]  /*12c0*/  UIMAD UR12, UR6, UR23, URZ ;  /* 0x00000017060c72a4 */ /* 0x000fe4000f8e02ff */
[----:B------:R-:W-:-:S02]  /*12d0*/  UISETP.GE.AND UP0, UPT, UR4, UR7, UPT ;  /* 0x000000070400728c */ /* 0x000fc4000bf06270 */
[----:B------:R-:W-:Y:S02]  /*12e0*/  UIMAD.WIDE.U32 UR10, UR4, UR8, URZ ;  /* 0x00000008040a72a5 */ /* 0x000fe4000f8e00ff */
[----:B------:R-:W-:Y:S02]  /*12f0*/  UISETP.GE.OR UP0, UPT, UR5, UR12, UP0 ;  /* 0x0000000c0500728c */ /* 0x000fe40008706670 */
[----:B------:R-:W-:Y:S02]  /*1300*/  UIMAD.WIDE.U32 UR12, UR5, UR8, URZ ;  /* 0x00000008050c72a5 */ /* 0x000fe4000f8e00ff */
[----:B------:R-:W-:Y:S01]  /*1310*/  UIADD3 UR10, UPT, UPT, -UR4, URZ, URZ ;  /* 0x000000ff040a7290 */ /* 0x000fe2000fffe1ff */
[----:B------:R-:W-:Y:S01]  /*1320*/  UMOV UR8, UR11 ;  /* 0x0000000b00087c82 */ /* 0x000fe20008000000 */
[----:B------:R-:W-:Y:S02]  /*1330*/  UIADD3 UR11, UPT, UPT, -UR5, URZ, URZ ;  /* 0x000000ff050b7290 */ /* 0x000fe4000fffe1ff */
[----:B------:R-:W-:-:S03]  /*1340*/  USHF.R.U32.HI UR8, URZ, UR9, UR8 ;  /* 0x00000009ff087299 */ /* 0x000fc60008011608 */
[----:B------:R-:W-:Y:S01]  /*1350*/  @!UP0 UMOV UR7, UR13 ;  /* 0x0000000d00078c82 */ /* 0x000fe20008000000 */
[----:B------:R-:W-:Y:S02]  /*1360*/  UIMAD UR45, UR14, UR10, UR45 ;  /* 0x0000000a0e2d72a4 */ /* 0x000fe4000f8e022d */
[----:B------:R-:W-:Y:S02]  /*1370*/  USEL UR8, UR4, UR8, !UP2 ;  /* 0x0000000804087287 */ /* 0x000fe4000d000000 */
[----:B------:R-:W-:Y:S02]  /*1380*/  @!UP0 USHF.R.U32.HI UR7, URZ, UR9, UR7 ;  /* 0x00000009ff078299 */ /* 0x000fe40008011607 */
[----:B------:R-:W-:Y:S02]  /*1390*/  UIADD3 UR9, UPT, UPT, -UR8, URZ, URZ ;  /* 0x000000ff08097290 */ /* 0x000fe4000fffe1ff */
[----:B------:R-:W-:Y:S02]  /*13a0*/  @!UP0 USEL UR7, UR5, UR7, !UP2 ;  /* 0x0000000705078287 */ /* 0x000fe4000d000000 */
[----:B------:R-:W-:-:S02]  /*13b0*/  UIMAD UR9, UR23, UR9, UR4 ;  /* 0x00000009170972a4 */ /* 0x000fc4000f8e0204 */
[----:B------:R-:W-:Y:S02]  /*13c0*/  @!UP0 UIADD3 UR8, UPT, UPT, UR8, -UR7, URZ ;  /* 0x8000000708088290 */ /* 0x000fe4000fffe0ff */
[----:B------:R-:W-:Y:S02]  /*13d0*/  @!UP0 UIMAD UR6, UR9, UR6, UR7 ;  /* 0x00000006090682a4 */ /* 0x000fe4000f8e0207 */
[----:B------:R-:W-:Y:S02]  /*13e0*/  @!UP0 UIMAD UR4, UR8, UR23, UR5 ;  /* 0x00000017080482a4 */ /* 0x000fe4000f8e0205 */
[----:B------:R-:W-:Y:S02]  /*13f0*/  UIMAD UR46, UR25, UR11, UR46 ;  /* 0x0000000b192e72a4 */ /* 0x000fe4000f8e022e */
[----:B------:R-:W-:Y:S01]  /*1400*/  UIMAD UR45, UR4, UR14, UR45 ;  /* 0x0000000e042d72a4 */ /* 0x000fe2000f8e022d */
[----:B------:R-:W-:Y:S02]  /*1410*/  @!UP0 UMOV UR5, UR6 ;  /* 0x0000000600058c82 */ /* 0x000fe40008000000 */
[----:B------:R-:W-:-:S12]  /*1420*/  UIMAD UR46, UR5, UR25, UR46 ;  /* 0x00000019052e72a4 */ /* 0x000fd8000f8e022e */
.L_x_18:
[----:B------:R-:W-:Y:S02]  /*1430*/  UISETP.NE.AND UP1, UPT, UR26, 0x1, UPT ;  /* 0x000000011a00788c */ /* 0x000fe4000bf25270 */
[----:B------:R-:W-:Y:S02]  /*1440*/  UISETP.NE.AND UP0, UPT, UR22, 0x2, UPT ;  /* 0x000000021600788c */ /* 0x000fe4000bf05270 */
[----:B------:R-:W-:-:S05]  /*1450*/  ULOP3.LUT UR24, UR24, 0x800, URZ, 0xc0, !UPT ;  /* 0x0000080018187892 */ /* 0x000fca000f8ec0ff */
[----:B------:R-:W-:Y:S07]  /*1460*/  BRA.U UP1, `(.L_x_19) ;  /* 0x0000000101447547 */ /* 0x000fee000b800000 */
[----:B------:R-:W1:Y:S01]  /*1470*/  LDCU.128 UR8, c[0x0][0xb10] ;  /* 0x00016200ff0877ac */ /* 0x000e620008000c00 */
[----:B------:R-:W2:Y:S01]  /*1480*/  LDCU UR12, c[0x0][0xb0c] ;  /* 0x00016180ff0c77ac */ /* 0x000ea20008000800 */
[----:B------:R-:W3:Y:S01]  /*1490*/  LDCU UR13, c[0x0][0xb20] ;  /* 0x00016400ff0d77ac */ /* 0x000ee20008000800 */
[----:B-1----:R-:W-:Y:S02]  /*14a0*/  UIMAD.WIDE.U32 UR6, UR46, UR8, URZ ;  /* 0x000000082e0672a5 */ /* 0x002fe4000f8e00ff */
[----:B------:R-:W-:Y:S02]  /*14b0*/  UIMAD.WIDE.U32 UR4, UR45, UR11, URZ ;  /* 0x0000000b2d0472a5 */ /* 0x000fe4000f8e00ff */
[----:B--2---:R-:W-:Y:S02]  /*14c0*/  UISETP.NE.AND UP2, UPT, UR12, 0x1, UPT ;  /* 0x000000010c00788c */ /* 0x004fe4000bf45270 */
[----:B------:R-:W-:Y:S01]  /*14d0*/  UISETP.NE.AND UP1, UPT, UR10, 0x1, UPT ;  /* 0x000000010a00788c */ /* 0x000fe2000bf25270 */
[----:B------:R-:W-:-:S02]  /*14e0*/  UMOV UR6, UR7 ;  /* 0x0000000700067c82 */ /* 0x000fc40008000000 */
[----:B------:R-:W-:Y:S01]  /*14f0*/  UMOV UR4, UR5 ;  /* 0x0000000500047c82 */ /* 0x000fe20008000000 */
[----:B------:R-:W-:Y:S02]  /*1500*/  USHF.R.U32.HI UR6, URZ, UR9, UR6 ;  /* 0x00000009ff067299 */ /* 0x000fe40008011606 */
[----:B---3--:R-:W-:Y:S02]  /*1510*/  USHF.R.U32.HI UR4, URZ, UR13, UR4 ;  /* 0x0000000dff047299 */ /* 0x008fe40008011604 */
[----:B------:R-:W-:Y:S02]  /*1520*/  USEL UR5, UR46, UR6, !UP2 ;  /* 0x000000062e057287 */ /* 0x000fe4000d000000 */
[----:B------:R-:W-:-:S04]  /*1530*/  USEL UR4, UR45, UR4, !UP1 ;  /* 0x000000042d047287 */ /* 0x000fc8000c800000 */
[----:B------:R-:W-:Y:S02]  /*1540*/  UIADD3 UR6, UPT, UPT, UR5, -UR4, URZ ;  /* 0x8000000405067290 */ /* 0x000fe4000fffe0ff */
[----:B------:R-:W-:Y:S02]  /*1550*/  UIADD3 UR4, UPT, UPT, -UR5, UR4, URZ ;  /* 0x0000000405047290 */ /* 0x000fe4000fffe1ff */
[----:B------:R-:W-:Y:S02]  /*1560*/  UIMAD UR45, UR6, UR10, UR45 ;  /* 0x0000000a062d72a4 */ /* 0x000fe4000f8e022d */
[----:B------:R-:W-:-:S12]  /*1570*/  UIMAD UR46, UR4, UR12, UR46 ;  /* 0x0000000c042e72a4 */ /* 0x000fd8000f8e022e */
.L_x_19:
[----:B------:R-:W-:Y:S05]  /*1580*/  BRA.U !UP5, `(.L_x_20) ;  /* 0x000000010d0c7547 */ /* 0x000fea000b800000 */
[----:B------:R-:W-:Y:S01]  /*1590*/  UCGABAR_WAIT ;  /* 0x0000000000007dc7 */ /* 0x000fe20008000000 */
[----:B------:R-:W-:Y:S01]  /*15a0*/  CCTL.IVALL ;  /* 0x00000000ff00798f */ /* 0x000fe20002000000 */
[----:B------:R-:W-:Y:S05]  /*15b0*/  BRA `(.L_x_21) ;  /* 0x0000000000047947 */ /* 0x000fea0003800000 */
.L_x_20:
[----:B------:R-:W-:Y:S06]  /*15c0*/  BAR.SYNC.DEFER_BLOCKING 0x0 ;  /* 0x0000000000007b1d */ /* 0x000fec0000010000 */
.L_x_21:
[----:B------:R-:W-:Y:S05]  /*15d0*/  BRA.U UP0, `(.L_x_22) ;  /* 0x0000001100e07547 */ /* 0x000fea000b800000 */
[----:B------:R-:W1:Y:S01]  /*15e0*/  LDCU UR6, c[0x0][0x38c] ;  /* 0x00007180ff0677ac */ /* 0x000e620008000800 */
[----:B------:R-:W-:Y:S01]  /*15f0*/  PLOP3.LUT P1, PT, PT, PT, UP3, 0x80, 0x8 ;  /* 0x000000000008781c */ /* 0x000fe20003f2f038 */
[----:B------:R-:W-:Y:S01]  /*1600*/  IMAD.MOV.U32 R12, RZ, RZ, 0x1 ;  /* 0x00000001ff0c7424 */ /* 0x000fe200078e00ff */
[----:B------:R-:W-:Y:S01]  /*1610*/  ISETP.EQ.OR P2, PT, R0, RZ, P3 ;  /* 0x000000ff0000720c */ /* 0x000fe20001f42670 */
[----:B------:R-:W-:Y:S01]  /*1620*/  UISETP.NE.AND UP1, UPT, UR22, URZ, UPT ;  /* 0x000000ff1600728c */ /* 0x000fe2000bf25270 */
[----:B------:R-:W-:Y:S02]  /*1630*/  PLOP3.LUT P1, PT, P1, PT, PT, 0x8, 0x80 ;  /* 0x000000000080781c */ /* 0x000fe40000f2e170 */
[----:B------:R-:W-:Y:S01]  /*1640*/  CS2R R10, SRZ ;  /* 0x00000000000a7805 */ /* 0x000fe2000001ff00 */
[----:B------:R-:W-:Y:S01]  /*1650*/  IMAD.MOV.U32 R9, RZ, RZ, RZ ;  /* 0x000000ffff097224 */ /* 0x000fe200078e00ff */
[----:B------:R-:W2:Y:S01]  /*1660*/  LDCU UR39, c[0x0][0x370] ;  /* 0x00006e00ff2777ac */ /* 0x000ea20008000800 */
[----:B------:R-:W-:Y:S01]  /*1670*/  IMAD.MOV.U32 R8, RZ, RZ, 0x1 ;  /* 0x00000001ff087424 */ /* 0x000fe200078e00ff */
[----:B------:R-:W3:Y:S01]  /*1680*/  LDCU.64 UR28, c[0x0][0x348] ;  /* 0x00006900ff1c77ac */ /* 0x000ee20008000a00 */
[----:B------:R-:W-:-:S02]  /*1690*/  USHF.R.U32.HI UR44, URZ, 0x5, UR24 ;  /* 0x00000005ff2c7899 */ /* 0x000fc40008011618 */
[----:B-1----:R-:W-:Y:S02]  /*16a0*/  UIADD3 UR5, UPT, UPT, UR6, 0x1f, URZ ;  /* 0x0000001f06057890 */ /* 0x002fe4000fffe0ff */
[----:B------:R-:W-:Y:S02]  /*16b0*/  UIADD3 UR47, UPT, UPT, UR6, 0x3e, URZ ;  /* 0x0000003e062f7890 */ /* 0x000fe4000fffe0ff */
[----:B------:R-:W-:Y:S01]  /*16c0*/  USHF.R.S32.HI UR4, URZ, 0x1f, UR5 ;  /* 0x0000001fff047899 */ /* 0x000fe20008011405 */
[----:B------:R-:W1:Y:S03]  /*16d0*/  LDCU UR38, c[0x0][0x374] ;  /* 0x00006e80ff2677ac */ /* 0x000e660008000800 */
[----:B------:R-:W-:Y:S02]  /*16e0*/  ULEA.HI UR4, UR4, UR5, URZ, 0x5 ;  /* 0x0000000504047291 */ /* 0x000fe4000f8f28ff */
[----:B------:R-:W-:-:S02]  /*16f0*/  USEL UR25, UR34, 0x2, UP1 ;  /* 0x0000000222197887 */ /* 0x000fc40008800000 */
[----:B------:R-:W-:Y:S02]  /*1700*/  USHF.R.S32.HI UR42, URZ, 0x5, UR4 ;  /* 0x00000005ff2a7899 */ /* 0x000fe40008011404 */
[----:B------:R-:W-:Y:S02]  /*1710*/  UIADD3 UR4, UPT, UPT, UR6, -0x1, URZ ;  /* 0xffffffff06047890 */ /* 0x000fe4000fffe0ff */
[----:B------:R-:W-:Y:S02]  /*1720*/  UISETP.LT.U32.AND UP0, UPT, UR42, 0x5, UPT ;  /* 0x000000052a00788c */ /* 0x000fe4000bf01070 */
[----:B------:R-:W-:Y:S02]  /*1730*/  UISETP.GE.U32.AND UP2, UPT, UR4, -0x3f, UPT ;  /* 0xffffffc10400788c */ /* 0x000fe4000bf46070 */
[----:B------:R-:W-:Y:S01]  /*1740*/  USEL UR41, UR42, 0x5, UP0 ;  /* 0x000000052a297887 */ /* 0x000fe20008000000 */
[----:B------:R-:W-:-:S03]  /*1750*/  UMOV UR5, URZ ;  /* 0x000000ff00057c82 */ /* 0x000fc60008000000 */
[----:B------:R-:W-:Y:S02]  /*1760*/  UIADD3 UR21, UPT, UPT, UR41, -0x1, URZ ;  /* 0xffffffff29157890 */ /* 0x000fe4000fffe0ff */
[----:B------:R-:W-:-:S03]  /*1770*/  UIADD3 UR43, UPT, UPT, UR42, -UR41, URZ ;  /* 0x800000292a2b7290 */ /* 0x000fc6000fffe0ff */
[----:B------:R-:W-:-:S04]  /*1780*/  @UP2 UIADD3 UR21, UPT, UPT, UR41, URZ, URZ ;  /* 0x000000ff29152290 */ /* 0x000fc8000fffe0ff */
[----:B-123--:R-:W-:-:S12]  /*1790*/  UIADD3 UR21, UPT, UPT, UR21, 0x1, URZ ;  /* 0x0000000115157890 */ /* 0x00efd8000fffe0ff */
.L_x_42:
[----:B------:R-:W-:Y:S01]  /*17a0*/  UISETP.NE.AND UP0, UPT, UR48, URZ, UPT ;  /* 0x000000ff3000728c */ /* 0x000fe2000bf05270 */
[----:B------:R-:W1:Y:S08]  /*17b0*/  S2UR UR48, SR_CgaCtaId ;  /* 0x00000000003079c3 */ /* 0x000e700000008800 */
[----:B------:R-:W-:Y:S05]  /*17c0*/  BRA.U UP0, `(.L_x_23) ;  /* 0x0000000100347547 */ /* 0x000fea000b800000 */
[----:B------:R-:W2:Y:S01]  /*17d0*/  S2R R0, SR_CgaCtaId ;  /* 0x0000000000007919 */ /* 0x000ea20000008800 */
[----:B------:R-:W-:-:S04]  /*17e0*/  MOV R2, 0x400 ;  /* 0x0000040000027802 */ /* 0x000fc80000000f00 */
[----:B--2---:R-:W-:Y:S02]  /*17f0*/  LEA R0, R0, R2, 0x18 ;  /* 0x0000000200007211 */ /* 0x004fe400078ec0ff */
[----:B------:R-:W-:-:S03]  /*1800*/  SHF.L.U32 R2, R8, 0x1f, RZ ;  /* 0x0000001f08027819 */ /* 0x000fc600000006ff */
[----:B------:R-:W-:-:S04]  /*1810*/  IMAD R0, R9, 0x8, R0 ;  /* 0x0000000809007824 */ /* 0x000fc800078e0200 */
[----:B------:R-:W2:Y:S02]  /*1820*/  SYNCS.PHASECHK.TRANS64.TRYWAIT P0, [R0+URZ+0xe0], R2 ;  /* 0x0000e002000075a7 */ /* 0x000ea400080011ff */
[----:B--2---:R-:W-:Y:S05]  /*1830*/  @!P0 BRA `(.L_x_24) ;  /* 0x0000005400f48947 */ /* 0x004fea0003800000 */
.L_x_103:
[----:B------:R-:W-:Y:S01]  /*1840*/  VIADD R9, R9, 0x1 ;  /* 0x0000000109097836 */ /* 0x000fe20000000000 */
[----:B------:R2:W-:Y:S04]  /*1850*/  SYNCS.ARRIVE.TRANS64.A1T0 RZ, [R0+URZ+0xd0], RZ ;  /* 0x0000d0ff00ff79a7 */ /* 0x0005e800081000ff */
[----:B------:R-:W-:-:S04]  /*1860*/  ISETP.NE.AND P0, PT, R9, 0x2, PT ;  /* 0x000000020900780c */ /* 0x000fc80003f05270 */
[----:B------:R-:W-:Y:S02]  /*1870*/  SEL R9, R9, RZ, P0 ;  /* 0x000000ff09097207 */ /* 0x000fe40000000000 */
[----:B--2---:R-:W-:-:S04]  /*1880*/  SEL R0, RZ, 0x1, P0 ;  /* 0x00000001ff007807 */ /* 0x004fc80000000000 */
[----:B------:R-:W-:-:S07]  /*1890*/  LOP3.LUT R8, R8, R0, RZ, 0x3c, !PT ;  /* 0x0000000008087212 */ /* 0x000fce00078e3cff */
.L_x_23:
[----:B------:R-:W-:Y:S01]  /*18a0*/  UMOV UR6, 0x400 ;  /* 0x0000040000067882 */ /* 0x000fe20000000000 */
[----:B------:R-:W-:Y:S01]  /*18b0*/  SHF.L.U32 R0, R12, 0x1f, RZ ;  /* 0x0000001f0c007819 */ /* 0x000fe200000006ff */
[----:B-1----:R-:W-:Y:S02]  /*18c0*/  ULEA UR6, UR48, UR6, 0x18 ;  /* 0x0000000630067291 */ /* 0x002fe4000f8ec0ff */
[----:B------:R-:W-:Y:S02]  /*18d0*/  UISETP.GE.U32.AND UP0, UPT, UR47, 0x3f, UPT ;  /* 0x0000003f2f00788c */ /* 0x000fe4000bf06070 */
[----:B------:R-:W-:Y:S02]  /*18e0*/  ULEA UR4, UR5, UR6, 0x3 ;  /* 0x0000000605047291 */ /* 0x000fe4000f8e18ff */
[----:B------:R-:W-:Y:S02]  /*18f0*/  USHF.L.U32 UR11, UR45, 0x6, URZ ;  /* 0x000000062d0b7899 */ /* 0x000fe400080006ff */
[----:B------:R-:W-:Y:S01]  /*1900*/  ULEA UR35, UR46, UR44, 0x7 ;  /* 0x0000002c2e237291 */ /* 0x000fe2000f8e38ff */
[----:B------:R-:W-:-:S04]  /*1910*/  UMOV UR13, URZ ;  /* 0x000000ff000d7c82 */ /* 0x000fc80008000000 */
[----:B------:R1:W2:Y:S01]  /*1920*/  SYNCS.PHASECHK.TRANS64.TRYWAIT P0, [UR4+0x28], R0 ;  /* 0x00002800ff0075a7 */ /* 0x0002a20008001104 */
[----:B------:R-:W-:Y:S06]  /*1930*/  BRA.U !UP0, `(.L_x_25) ;  /* 0x0000000108bc7547 */ /* 0x000fec000b800000 */
[----:B------:R-:W-:Y:S01]  /*1940*/  UMOV UR7, URZ ;  /* 0x000000ff00077c82 */ /* 0x000fe20008000000 */
[----:B------:R-:W-:-:S05]  /*1950*/  UMOV UR4, UR5 ;  /* 0x0000000500047c82 */ /* 0x000fca0008000000 */
.L_x_31:
[----:B------:R-:W-:Y:S01]  /*1960*/  ULEA UR33, UR4, UR6, 0x3 ;  /* 0x0000000604217291 */ /* 0x000fe2000f8e18ff */
[----:B--2---:R-:W-:Y:S01]  /*1970*/  @!P3 MOV R2, 0x1800 ;  /* 0x000018000002b802 */ /* 0x004fe20000000f00 */
[----:B--2-4-:R-:W-:Y:S10]  /*1980*/  @P0 BRA `(.L_x_26) ;  /* 0x00000000000c0947 */ /* 0x014ff40003800000 */
[----:B------:R-:W-:-:S04]  /*1990*/  SHF.L.U32 R3, R12, 0x1f, RZ ;  /* 0x0000001f0c037819 */ /* 0x000fc800000006ff */
[----:B------:R-:W2:Y:S02]  /*19a0*/  SYNCS.PHASECHK.TRANS64.TRYWAIT P0, [UR33+0x28], R3 ;  /* 0x00002803ff0075a7 */ /* 0x000ea40008001121 */
[----:B--2---:R-:W-:Y:S05]  /*19b0*/  @!P0 BRA `(.L_x_27) ;  /* 0x0000005400a88947 */ /* 0x004fea0003800000 */
.L_x_26:
[----:B------:R2:W-:Y:S01]  /*19c0*/  @!P3 SYNCS.ARRIVE.TRANS64 RZ, [UR33], R2 ;  /* 0x00000002ffffb9a7 */ /* 0x0005e20008000021 */
[----:B------:R-:W-:-:S04]  /*19d0*/  ULOP3.LUT UR5, UR25, 0x2, URZ, 0xfc, !UPT ;  /* 0x0000000219057892 */ /* 0x000fc8000f8efcff */
[----:B------:R-:W-:-:S09]  /*19e0*/  UISETP.NE.AND UP0, UPT, UR5, 0x2, UPT ;  /* 0x000000020500788c */ /* 0x000fd2000bf05270 */
[----:B------:R-:W-:Y:S05]  /*19f0*/  BRA.U UP0, `(.L_x_28) ;  /* 0x0000000100047547 */ /* 0x000fea000b800000 */
[----:B------:R-:W-:Y:S05]  /*1a00*/  BPT.TRAP 0x1 ;  /* 0x000000040000795c */ /* 0x000fea0000300000 */
.L_x_28:
[----:B------:R-:W-:Y:S04]  /*1a10*/  BSSY.RECONVERGENT B0, `(.L_x_29) ;  /* 0x0000003000007945 */ /* 0x000fe80003800200 */
[----:B------:R-:W-:Y:S05]  /*1a20*/  @P2 BRA `(.L_x_30) ;  /* 0x0000000000042947 */ /* 0x000fea0003800000 */
[----:B------:R-:W-:Y:S05]  /*1a30*/  BPT.TRAP 0x1 ;  /* 0x000000040000795c */ /* 0x000fea0000300000 */
.L_x_30:
[----:B------:R-:W-:Y:S05]  /*1a40*/  BSYNC.RECONVERGENT B0 ;  /* 0x0000000000007941 */ /* 0x000fea0003800200 */
.L_x_29:
[----:B------:R-:W-:Y:S02]  /*1a50*/  UIADD3 UR5, UPT, UPT, UR4, 0x1, URZ ;  /* 0x0000000104057890 */ /* 0x000fe4000fffe0ff */
[----:B------:R-:W-:Y:S02]  /*1a60*/  ULEA UR32, UR4, UR24, 0xc ;  /* 0x0000001804207291 */ /* 0x000fe4000f8e60ff */
[----:B------:R-:W-:Y:S02]  /*1a70*/  UISETP.NE.AND UP0, UPT, UR5, 0x5, UPT ;  /* 0x000000050500788c */ /* 0x000fe4000bf05270 */
[----:B------:R-:W-:Y:S02]  /*1a80*/  UIADD3 UR16, UP1, UPT, UR28, 0x80, URZ ;  /* 0x000000801c107890 */ /* 0x000fe4000ff3e0ff */
[----:B------:R-:W-:Y:S02]  /*1a90*/  USEL UR9, URZ, 0x1, UP0 ;  /* 0x00000001ff097887 */ /* 0x000fe40008000000 */
[----:B------:R-:W-:-:S02]  /*1aa0*/  USEL UR5, UR5, URZ, UP0 ;  /* 0x000000ff05057287 */ /* 0x000fc40008000000 */
[----:B------:R-:W-:Y:S02]  /*1ab0*/  UIADD3 UR14, UP0, UPT, UR28, 0x180, URZ ;  /* 0x000001801c0e7890 */ /* 0x000fe4000ff1e0ff */
[----:B------:R-:W-:Y:S01]  /*1ac0*/  ULEA UR8, UR5, UR6, 0x3 ;  /* 0x0000000605087291 */ /* 0x000fe2000f8e18ff */
[----:B------:R-:W-:Y:S01]  /*1ad0*/  LOP3.LUT R12, R12, UR9, RZ, 0x3c, !PT ;  /* 0x000000090c0c7c12 */ /* 0x000fe2000f8e3cff */
[----:B------:R-:W-:Y:S02]  /*1ae0*/  USHF.L.U32 UR34, UR7, 0x5, URZ ;  /* 0x0000000507227899 */ /* 0x000fe400080006ff */
[----:B------:R-:W-:Y:S01]  /*1af0*/  UIADD3.X UR17, UPT, UPT, URZ, UR29, URZ, UP1, !UPT ;  /* 0x0000001dff117290 */ /* 0x000fe20008ffe4ff */
[----:B-1----:R-:W-:Y:S01]  /*1b00*/  SHF.L.U32 R0, R12, 0x1f, RZ ;  /* 0x0000001f0c007819 */ /* 0x002fe200000006ff */
[----:B------:R-:W-:Y:S02]  /*1b10*/  UIADD3 UR32, UPT, UPT, UR6, 0x4400, UR32 ;  /* 0x0000440006207890 */ /* 0x000fe4000fffe020 */
[----:B------:R-:W-:Y:S01]  /*1b20*/  UIADD3.X UR15, UPT, UPT, URZ, UR29, URZ, UP0, !UPT ;  /* 0x0000001dff0f7290 */ /* 0x000fe200087fe4ff */
[----:B------:R3:W4:Y:S01]  /*1b30*/  SYNCS.PHASECHK.TRANS64.TRYWAIT P0, [UR8+0x28], R0 ;  /* 0x00002800ff0075a7 */ /* 0x0007220008001108 */
[----:B------:R-:W-:Y:S01]  /*1b40*/  ULEA UR8, UR4, UR6, 0xb ;  /* 0x0000000604087291 */ /* 0x000fe2000f8e58ff */
[----:B------:R-:W-:Y:S01]  /*1b50*/  UMOV UR13, 0x30000 ;  /* 0x00030000000d7882 */ /* 0x000fe20000000000 */
[----:B------:R-:W-:-:S02]  /*1b60*/  UMOV UR18, 0x0 ;  /* 0x0000000000127882 */ /* 0x000fc40000000000 */
[----:B------:R-:W-:Y:S01]  /*1b70*/  UIADD3 UR8, UPT, UPT, UR8, 0x9400, URZ ;  /* 0x0000940008087890 */ /* 0x000fe2000fffe0ff */
[----:B------:R-:W-:Y:S01]  /*1b80*/  UMOV UR19, 0x10000000 ;  /* 0x1000000000137882 */ /* 0x000fe20000000000 */
[----:B------:R-:W-:Y:S01]  /*1b90*/  UMOV UR12, UR36 ;  /* 0x00000024000c7c82 */ /* 0x000fe20008000000 */
[----:B------:R-:W-:Y:S01]  /*1ba0*/  UMOV UR9, UR33 ;  /* 0x0000002100097c82 */ /* 0x000fe20008000000 */
[----:B------:R-:W-:Y:S01]  /*1bb0*/  UMOV UR10, UR34 ;  /* 0x00000022000a7c82 */ /* 0x000fe20008000000 */
[----:B------:R1:W-:Y:S01]  /*1bc0*/  UTMALDG.3D.MULTICAST [UR32], [UR16], UR13, desc[UR18] ;  /* 0x00001220100073b4 */ /* 0x0003e2000801180d */
[----:B------:R-:W-:Y:S01]  /*1bd0*/  UIADD3 UR7, UPT, UPT, UR7, 0x1, URZ ;  /* 0x0000000107077890 */ /* 0x000fe2000fffe0ff */
[----:B------:R-:W-:-:S03]  /*1be0*/  UMOV UR4, UR5 ;  /* 0x0000000500047c82 */ /* 0x000fc60008000000 */
[----:B------:R-:W-:Y:S01]  /*1bf0*/  UISETP.NE.AND UP0, UPT, UR7, UR21, UPT ;  /* 0x000000150700728c */ /* 0x000fe2000bf05270 */
[----:B------:R3:W-:Y:S01]  /*1c00*/  UTMALDG.3D [UR8], [UR14], desc[UR18] ;  /* 0x000012080e0075b4 */ /* 0x0007e20008011000 */
[----:B-1----:R-:W-:-:S07]  /*1c10*/  UMOV UR13, UR21 ;  /* 0x00000015000d7c82 */ /* 0x002fce0008000000 */
[----:B---3--:R-:W-:Y:S05]  /*1c20*/  BRA.U UP0, `(.L_x_31) ;  /* 0xfffffffd004c7547 */ /* 0x008fea000b83ffff */
.L_x_25:
[----:B------:R-:W-:Y:S01]  /*1c30*/  ULEA UR4, UR5, UR6, 0x3 ;  /* 0x0000000605047291 */ /* 0x000fe2000f8e18ff */
[----:B-1----:R-:W-:Y:S01]  /*1c40*/  SHF.L.U32 R0, R12, 0x1f, RZ ;  /* 0x0000001f0c007819 */ /* 0x002fe200000006ff */
[----:B------:R-:W-:Y:S01]  /*1c50*/  @!P1 SYNCS.ARRIVE.TRANS64.A1T0 RZ, [UR6+0x68], RZ ;  /* 0x000068ffffff99a7 */ /* 0x000fe20008100006 */
[----:B------:R-:W-:-:S06]  /*1c60*/  UISETP.GT.AND UP0, UPT, UR42, UR41, UPT ;  /* 0x000000292a00728c */ /* 0x000fcc000bf04270 */
[----:B--2-4-:R1:W2:Y:S03]  /*1c70*/  SYNCS.PHASECHK.TRANS64.TRYWAIT P0, [UR4+0x28], R0 ;  /* 0x00002800ff0075a7 */ /* 0x0142a60008001104 */
[----:B------:R-:W-:Y:S05]  /*1c80*/  BRA.U !UP0, `(.L_x_32) ;  /* 0x0000000108c07547 */ /* 0x000fea000b800000 */
[----:B------:R-:W-:Y:S01]  /*1c90*/  UIADD3 UR26, UPT, UPT, UR43, UR13, URZ ;  /* 0x0000000d2b1a7290 */ /* 0x000fe2000fffe0ff */
[----:B------:R-:W-:-:S11]  /*1ca0*/  UMOV UR4, UR5 ;  /* 0x0000000500047c82 */ /* 0x000fd60008000000 */
.L_x_38:
[----:B------:R-:W-:Y:S01]  /*1cb0*/  ULEA UR17, UR4, UR6, 0x3 ;  /* 0x0000000604117291 */ /* 0x000fe2000f8e18ff */
[----:B--2---:R-:W-:Y:S01]  /*1cc0*/  @!P3 MOV R2, 0x1800 ;  /* 0x000018000002b802 */ /* 0x004fe20000000f00 */
[----:B--2-4-:R-:W-:Y:S10]  /*1cd0*/  @P0 BRA `(.L_x_33) ;  /* 0x00000000000c0947 */ /* 0x014ff40003800000 */
[----:B------:R-:W-:-:S04]  /*1ce0*/  SHF.L.U32 R3, R12, 0x1f, RZ ;  /* 0x0000001f0c037819 */ /* 0x000fc800000006ff */
[----:B------:R-:W2:Y:S02]  /*1cf0*/  SYNCS.PHASECHK.TRANS64.TRYWAIT P0, [UR17+0x28], R3 ;  /* 0x00002803ff0075a7 */ /* 0x000ea40008001111 */
[----:B--2---:R-:W-:Y:S05]  /*1d00*/  @!P0 BRA `(.L_x_34) ;  /* 0x0000005000ec8947 */ /* 0x004fea0003800000 */
.L_x_33:
[----:B------:R2:W-:Y:S01]  /*1d10*/  @!P3 SYNCS.ARRIVE.TRANS64 RZ, [UR17], R2 ;  /* 0x00000002ffffb9a7 */ /* 0x0005e20008000011 */
[----:B------:R-:W-:-:S04]  /*1d20*/  ULOP3.LUT UR5, UR25, 0x2, URZ, 0xfc, !UPT ;  /* 0x0000000219057892 */ /* 0x000fc8000f8efcff */
[----:B------:R-:W-:-:S09]  /*1d30*/  UISETP.NE.AND UP0, UPT, UR5, 0x2, UPT ;  /* 0x000000020500788c */ /* 0x000fd2000bf05270 */
[----:B------:R-:W-:Y:S05]  /*1d40*/  BRA.U UP0, `(.L_x_35) ;  /* 0x0000000100047547 */ /* 0x000fea000b800000 */
[----:B------:R-:W-:Y:S05]  /*1d50*/  BPT.TRAP 0x1 ;  /* 0x000000040000795c */ /* 0x000fea0000300000 */
.L_x_35:
[----:B------:R-:W-:Y:S04]  /*1d60*/  BSSY.RECONVERGENT B0, `(.L_x_36) ;  /* 0x0000003000007945 */ /* 0x000fe80003800200 */
[----:B------:R-:W-:Y:S05]  /*1d70*/  @P2 BRA `(.L_x_37) ;  /* 0x0000000000042947 */ /* 0x000fea0003800000 */
[----:B------:R-:W-:Y:S05]  /*1d80*/  BPT.TRAP 0x1 ;  /* 0x000000040000795c */ /* 0x000fea0000300000 */
.L_x_37:
[----:B------:R-:W-:Y:S05]  /*1d90*/  BSYNC.RECONVERGENT B0 ;  /* 0x0000000000007941 */ /* 0x000fea0003800200 */
.L_x_36:
[----:B------:R-:W-:Y:S02]  /*1da0*/  UIADD3 UR5, UPT, UPT, UR4, 0x1, URZ ;  /* 0x0000000104057890 */ /* 0x000fe4000fffe0ff */
[----:B------:R-:W-:Y:S02]  /*1db0*/  ULEA UR16, UR4, UR24, 0xc ;  /* 0x0000001804107291 */ /* 0x000fe4000f8e60ff */
[----:B------:R-:W-:Y:S02]  /*1dc0*/  UISETP.NE.AND UP0, UPT, UR5, 0x5, UPT ;  /* 0x000000050500788c */ /* 0x000fe4000bf05270 */
[----:B------:R-:W-:Y:S02]  /*1dd0*/  UIADD3 UR22, UP1, UPT, UR28, 0x80, URZ ;  /* 0x000000801c167890 */ /* 0x000fe4000ff3e0ff */
[----:B------:R-:W-:Y:S02]  /*1de0*/  USEL UR8, URZ, 0x1, UP0 ;  /* 0x00000001ff087887 */ /* 0x000fe40008000000 */
[----:B------:R-:W-:-:S02]  /*1df0*/  USEL UR5, UR5, URZ, UP0 ;  /* 0x000000ff05057287 */ /* 0x000fc40008000000 */
[----:B------:R-:W-:Y:S02]  /*1e00*/  UIADD3 UR14, UP0, UPT, UR28, 0x180, URZ ;  /* 0x000001801c0e7890 */ /* 0x000fe4000ff1e0ff */
[----:B------:R-:W-:Y:S01]  /*1e10*/  LOP3.LUT R12, R12, UR8, RZ, 0x3c, !PT ;  /* 0x000000080c0c7c12 */ /* 0x000fe2000f8e3cff */
[----:B------:R-:W-:Y:S02]  /*1e20*/  ULEA UR7, UR5, UR6, 0x3 ;  /* 0x0000000605077291 */ /* 0x000fe4000f8e18ff */
[----:B------:R-:W-:Y:S01]  /*1e30*/  ULEA UR8, UR4, UR6, 0xb ;  /* 0x0000000604087291 */ /* 0x000fe2000f8e58ff */
[----:B-1----:R-:W-:Y:S01]  /*1e40*/  SHF.L.U32 R0, R12, 0x1f, RZ ;  /* 0x0000001f0c007819 */ /* 0x002fe200000006ff */
[----:B------:R-:W-:Y:S02]  /*1e50*/  USHF.L.U32 UR18, UR13, 0x5, URZ ;  /* 0x000000050d127899 */ /* 0x000fe400080006ff */
[----:B------:R-:W-:Y:S02]  /*1e60*/  UIADD3 UR16, UPT, UPT, UR6, 0x4400, UR16 ;  /* 0x0000440006107890 */ /* 0x000fe4000fffe010 */
[----:B------:R-:W-:Y:S01]  /*1e70*/  UIADD3.X UR23, UPT, UPT, URZ, UR29, URZ, UP1, !UPT ;  /* 0x0000001dff177290 */ /* 0x000fe20008ffe4ff */
[----:B------:R3:W4:Y:S01]  /*1e80*/  SYNCS.PHASECHK.TRANS64.TRYWAIT P0, [UR7+0x28], R0 ;  /* 0x00002800ff0075a7 */ /* 0x0007220008001107 */
[----:B------:R-:W-:-:S02]  /*1e90*/  UIADD3 UR8, UPT, UPT, UR8, 0x9400, URZ ;  /* 0x0000940008087890 */ /* 0x000fc4000fffe0ff */
[----:B------:R-:W-:Y:S01]  /*1ea0*/  UIADD3.X UR15, UPT, UPT, URZ, UR29, URZ, UP0, !UPT ;  /* 0x0000001dff0f7290 */ /* 0x000fe200087fe4ff */
[----:B------:R-:W-:Y:S01]  /*1eb0*/  UMOV UR7, 0x30000 ;  /* 0x0003000000077882 */ /* 0x000fe20000000000 */
[----:B------:R-:W-:Y:S01]  /*1ec0*/  UMOV UR30, 0x0 ;  /* 0x00000000001e7882 */ /* 0x000fe20000000000 */
[----:B------:R-:W-:Y:S01]  /*1ed0*/  UMOV UR31, 0x10000000 ;  /* 0x10000000001f7882 */ /* 0x000fe20000000000 */
[----:B------:R-:W-:Y:S01]  /*1ee0*/  UMOV UR19, UR35 ;  /* 0x0000002300137c82 */ /* 0x000fe20008000000 */
[----:B------:R-:W-:Y:S01]  /*1ef0*/  UMOV UR20, UR36 ;  /* 0x0000002400147c82 */ /* 0x000fe20008000000 */
[----:B------:R-:W-:Y:S01]  /*1f00*/  UMOV UR12, UR36 ;  /* 0x00000024000c7c82 */ /* 0x000fe20008000000 */
[----:B------:R-:W-:Y:S01]  /*1f10*/  UMOV UR9, UR17 ;  /* 0x0000001100097c82 */ /* 0x000fe20008000000 */
[----:B------:R-:W-:Y:S01]  /*1f20*/  UMOV UR10, UR18 ;  /* 0x00000012000a7c82 */ /* 0x000fe20008000000 */
[----:B------:R3:W-:Y:S01]  /*1f30*/  UTMALDG.3D.MULTICAST [UR16], [UR22], UR7, desc[UR30] ;  /* 0x00001e10160073b4 */ /* 0x0007e20008011807 */
[----:B------:R-:W-:Y:S01]  /*1f40*/  UIADD3 UR13, UPT, UPT, UR13, 0x1, URZ ;  /* 0x000000010d0d7890 */ /* 0x000fe2000fffe0ff */
[----:B------:R-:W-:-:S03]  /*1f50*/  UMOV UR4, UR5 ;  /* 0x0000000500047c82 */ /* 0x000fc60008000000 */
[----:B------:R-:W-:Y:S01]  /*1f60*/  UISETP.NE.AND UP0, UPT, UR13, UR26, UPT ;  /* 0x0000001a0d00728c */ /* 0x000fe2000bf05270 */
[----:B------:R3:W-:Y:S08]  /*1f70*/  UTMALDG.3D [UR8], [UR14], desc[UR30] ;  /* 0x00001e080e0075b4 */ /* 0x0007f00008011000 */
[----:B---3--:R-:W-:Y:S05]  /*1f80*/  BRA.U UP0, `(.L_x_38) ;  /* 0xfffffffd00487547 */ /* 0x008fea000b83ffff */
.L_x_32:
[C---:B------:R-:W-:Y:S01]  /*1f90*/  LEA R3, R11.reuse, UR6, 0x3 ;  /* 0x000000060b037c11 */ /* 0x040fe2000f8e18ff */
[----:B------:R-:W-:Y:S01]  /*1fa0*/  NOP ;  /* 0x0000000000007918 */ /* 0x000fe20000000000 */
[----:B-1----:R-:W-:Y:S02]  /*1fb0*/  SHF.L.U32 R0, R10, 0x1f, RZ ;  /* 0x0000001f0a007819 */ /* 0x002fe400000006ff */
[----:B------:R-:W-:Y:S02]  /*1fc0*/  LEA R4, R11, UR6, 0x4 ;  /* 0x000000060b047c11 */ /* 0x000fe4000f8e20ff */
[----:B--2-4-:R-:W1:Y:S02]  /*1fd0*/  SYNCS.PHASECHK.TRANS64.TRYWAIT P0, [R3+URZ+0x70], R0 ;  /* 0x00007000030075a7 */ /* 0x014e6400080011ff */
[----:B-1----:R-:W-:Y:S05]  /*1fe0*/  @!P0 BRA `(.L_x_39) ;  /* 0x00000050004c8947 */ /* 0x002fea0003800000 */
.L_x_106:
[----:B------:R-:W2:Y:S01]  /*1ff0*/  LDS.128 R4, [R4+0x100] ;  /* 0x0001000004047984 */ /* 0x000ea20000000c00 */
[----:B------:R-:W-:Y:S01]  /*2000*/  UISETP.GE.AND UP0, UPT, UR40, 0x1, UPT ;  /* 0x000000012800788c */ /* 0x000fe2000bf06270 */
[----:B------:R-:W-:Y:S01]  /*2010*/  @!PT LDS RZ, [RZ] ;  /* 0x00000000fffff984 */ /* 0x000fe20000000800 */
[----:B------:R-:W-:Y:S01]  /*2020*/  @!PT LDS RZ, [RZ] ;  /* 0x00000000fffff984 */ /* 0x000fe20000000800 */
[----:B------:R-:W-:Y:S01]  /*2030*/  @!PT LDS RZ, [RZ] ;  /* 0x00000000fffff984 */ /* 0x000fe20000000800 */
[----:B------:R-:W-:Y:S01]  /*2040*/  @!PT LDS RZ, [RZ] ;  /* 0x00000000fffff984 */ /* 0x000fe20000000800 */
[----:B------:R3:W-:Y:S06]  /*2050*/  MEMBAR.ALL.CTA ;  /* 0x0000000000007992 */ /* 0x0007ec0000008000 */
[----:B---3--:R-:W3:Y:S01]  /*2060*/  FENCE.VIEW.ASYNC.S ;  /* 0x00000000000073c6 */ /* 0x008ee20000000000 */
[----:B--2---:R-:W-:-:S13]  /*2070*/  LOP3.LUT P0, RZ, R6, 0x1, RZ, 0xc0, !PT ;  /* 0x0000000106ff7812 */ /* 0x004fda000780c0ff */
[----:B---3--:R-:W-:Y:S01]  /*2080*/  VOTEU.ANY UP1, P0 ;  /* 0x0000000000ff7886 */ /* 0x008fe20000020100 */
[----:B------:R-:W-:-:S13]  /*2090*/  PLOP3.LUT P0, PT, PT, PT, UP1, 0x80, 0x8 ;  /* 0x000000000008781c */ /* 0x000fda0003f0f018 */
[----:B-1----:R-:W-:Y:S02]  /*20a0*/  @P0 LOP3.LUT R0, R5, 0xffff, RZ, 0xc0, !PT ;  /* 0x0000ffff05000812 */ /* 0x002fe400078ec0ff */
[----:B------:R-:W-:Y:S02]  /*20b0*/  @P0 MOV R2, R4 ;  /* 0x0000000400020202 */ /* 0x000fe40000000f00 */
[----:B------:R-:W-:Y:S01]  /*20c0*/  @P0 R2UR UR7, R0 ;  /* 0x00000000000702ca */ /* 0x000fe200000e0000 */
[----:B------:R-:W-:Y:S01]  /*20d0*/  VIADD R0, R3, 0x80 ;  /* 0x0000008003007836 */ /* 0x000fe20000000000 */
[----:B------:R-:W-:Y:S02]  /*20e0*/  @P0 SHF.R.U32.HI R4, RZ, 0x10, R5 ;  /* 0x00000010ff040819 */ /* 0x000fe40000011605 */
[----:B------:R-:W-:Y:S02]  /*20f0*/  @P0 R2UR UR8, R2 ;  /* 0x00000000020802ca */ /* 0x000fe400000e0000 */
[----:B------:R-:W-:-:S02]  /*2100*/  PRMT R0, RZ, 0x654, R0 ;  /* 0x00000654ff007816 */ /* 0x000fc40000000000 */
[----:B------:R-:W-:Y:S02]  /*2110*/  @P0 R2UR UR4, R4 ;  /* 0x00000000040402ca */ /* 0x000fe400000e0000 */
[----:B------:R1:W-:Y:S03]  /*2120*/  SYNCS.ARRIVE.TRANS64.RED.A1T0 RZ, [R0+URZ], RZ ;  /* 0x000000ff00ff79a7 */ /* 0x0003e600081004ff */
[----:B------:R-:W-:-:S04]  /*2130*/  @UP1 UMOV UR27, UR7 ;  /* 0x00000007001b1c82 */ /* 0x000fc80008000000 */
[----:B------:R-:W-:-:S04]  /*2140*/  @UP1 UMOV UR37, UR8 ;  /* 0x0000000800251c82 */ /* 0x000fc80008000000 */
[----:B------:R-:W-:Y:S01]  /*2150*/  @UP1 UMOV UR36, UR4 ;  /* 0x0000000400241c82 */ /* 0x000fe20008000000 */
[----:B------:R-:W-:Y:S05]  /*2160*/  BRA.U !UP0, `(.L_x_40) ;  /* 0x0000000108d47547 */ /* 0x000fea000b800000 */
[----:B------:R-:W2:Y:S01]  /*2170*/  LDCU.128 UR12, c[0x0][0xb10] ;  /* 0x00016200ff0c77ac */ /* 0x000ea20008000c00 */
[----:B------:R-:W3:Y:S01]  /*2180*/  LDCU UR26, c[0x0][0xb20] ;  /* 0x00016400ff1a77ac */ /* 0x000ee20008000800 */
[----:B------:R-:W4:Y:S01]  /*2190*/  LDCU UR20, c[0x0][0xb0c] ;  /* 0x00016180ff1477ac */ /* 0x000f220008000800 */
[----:B------:R-:W1:Y:S01]  /*21a0*/  LDCU.64 UR10, c[0x0][0xb28] ;  /* 0x00016500ff0a77ac */ /* 0x000e620008000a00 */
[----:B------:R-:W-:Y:S02]  /*21b0*/  UISETP.NE.AND UP3, UPT, UR40, 0x1, UPT ;  /* 0x000000012800788c */ /* 0x000fe4000bf65270 */
[----:B--2---:R-:W-:Y:S02]  /*21c0*/  UIMAD.WIDE.U32 UR16, UR38, UR15, URZ ;  /* 0x0000000f261072a5 */ /* 0x004fe4000f8e00ff */
[----:B------:R-:W-:Y:S02]  /*21d0*/  UIMAD.WIDE.U32 UR8, UR39, UR12, URZ ;  /* 0x0000000c270872a5 */ /* 0x000fe4000f8e00ff */
[----:B------:R-:W-:-:S02]  /*21e0*/  UISETP.NE.AND UP0, UPT, UR14, 0x1, UPT ;  /* 0x000000010e00788c */ /* 0x000fc4000bf05270 */
[----:B------:R-:W-:Y:S01]  /*21f0*/  UIMAD.WIDE.U32 UR22, UR27, UR15, URZ ;  /* 0x0000000f1b1672a5 */ /* 0x000fe2000f8e00ff */
[----:B------:R-:W-:Y:S02]  /*2200*/  UMOV UR16, UR17 ;  /* 0x0000001100107c82 */ /* 0x000fe40008000000 */
[----:B------:R-:W-:Y:S01]  /*2210*/  UMOV UR8, UR9 ;  /* 0x0000000900087c82 */ /* 0x000fe20008000000 */
[----:B---3--:R-:W-:Y:S02]  /*2220*/  USHF.R.U32.HI UR16, URZ, UR26, UR16 ;  /* 0x0000001aff107299 */ /* 0x008fe40008011610 */
[----:B----4-:R-:W-:Y:S02]  /*2230*/  UISETP.NE.AND UP2, UPT, UR20, 0x1, UPT ;  /* 0x000000011400788c */ /* 0x010fe4000bf45270 */
[----:B------:R-:W-:Y:S02]  /*2240*/  USHF.R.U32.HI UR8, URZ, UR13, UR8 ;  /* 0x0000000dff087299 */ /* 0x000fe40008011608 */
[----:B------:R-:W-:-:S02]  /*2250*/  USEL UR7, UR38, UR16, !UP0 ;  /* 0x0000001026077287 */ /* 0x000fc4000c000000 */
[----:B------:R-:W-:Y:S02]  /*2260*/  USEL UR8, UR39, UR8, !UP2 ;  /* 0x0000000827087287 */ /* 0x000fe4000d000000 */
[----:B-1----:R-:W-:Y:S01]  /*2270*/  UIMAD.WIDE.U32 UR16, UR7, UR10, URZ ;  /* 0x0000000a071072a5 */ /* 0x002fe2000f8e00ff */
[----:B------:R-:W-:Y:S01]  /*2280*/  UMOV UR4, UR23 ;  /* 0x0000001700047c82 */ /* 0x000fe20008000000 */
[----:B------:R-:W-:Y:S02]  /*2290*/  UIMAD.WIDE.U32 UR18, UR37, UR12, URZ ;  /* 0x0000000c251272a5 */ /* 0x000fe4000f8e00ff */
[----:B------:R-:W-:-:S03]  /*22a0*/  UIMAD.WIDE.U32 UR22, UR8, UR10, URZ ;  /* 0x0000000a081672a5 */ /* 0x000fc6000f8e00ff */
[----:B------:R-:W-:Y:S01]  /*22b0*/  UMOV UR16, UR17 ;  /* 0x0000001100107c82 */ /* 0x000fe20008000000 */
[----:B------:R-:W-:Y:S02]  /*22c0*/  USHF.R.U32.HI UR4, URZ, UR26, UR4 ;  /* 0x0000001aff047299 */ /* 0x000fe40008011604 */
[----:B------:R-:W-:Y:S01]  /*22d0*/  @UP3 USHF.R.U32.HI UR7, URZ, UR11, UR16 ;  /* 0x0000000bff073299 */ /* 0x000fe20008011610 */
[----:B------:R-:W-:Y:S01]  /*22e0*/  UMOV UR18, UR19 ;  /* 0x0000001300127c82 */ /* 0x000fe20008000000 */
[----:B------:R-:W-:Y:S01]  /*22f0*/  UMOV UR22, UR23 ;  /* 0x0000001700167c82 */ /* 0x000fe20008000000 */
[----:B------:R-:W-:Y:S02]  /*2300*/  USHF.R.U32.HI UR13, URZ, UR13, UR18 ;  /* 0x0000000dff0d7299 */ /* 0x000fe40008011612 */
[----:B------:R-:W-:Y:S02]  /*2310*/  USEL UR4, UR27, UR4, !UP0 ;  /* 0x000000041b047287 */ /* 0x000fe4000c000000 */
[----:B------:R-:W-:-:S02]  /*2320*/  @UP3 USHF.R.U32.HI UR8, URZ, UR11, UR22 ;  /* 0x0000000bff083299 */ /* 0x000fc40008011616 */
[----:B------:R-:W-:Y:S02]  /*2330*/  UIMAD UR9, UR40, UR7, URZ ;  /* 0x00000007280972a4 */ /* 0x000fe4000f8e02ff */
[----:B------:R-:W-:Y:S02]  /*2340*/  USEL UR7, UR37, UR13, !UP2 ;  /* 0x0000000d25077287 */ /* 0x000fe4000d000000 */
[----:B------:R-:W-:Y:S02]  /*2350*/  UIMAD UR12, UR40, UR8, URZ ;  /* 0x00000008280c72a4 */ /* 0x000fe4000f8e02ff */
[----:B------:R-:W-:Y:S02]  /*2360*/  UISETP.GE.AND UP0, UPT, UR4, UR9, UPT ;  /* 0x000000090400728c */ /* 0x000fe4000bf06270 */
[----:B------:R-:W-:Y:S02]  /*2370*/  UIMAD.WIDE.U32 UR16, UR4, UR10, URZ ;  /* 0x0000000a041072a5 */ /* 0x000fe4000f8e00ff */
[----:B------:R-:W-:-:S02]  /*2380*/  UISETP.GE.OR UP0, UPT, UR7, UR12, UP0 ;  /* 0x0000000c0700728c */ /* 0x000fc40008706670 */
        /* <DEDUP_REMOVED lines=19> */
.L_x_40:
[----:B------:R-:W2:Y:S02]  /*24c0*/  LDCU UR4, c[0x0][0xb30] ;  /* 0x00016600ff0477ac */ /* 0x000ea40008000800 */
[----:B--2---:R-:W-:-:S09]  /*24d0*/  UISETP.NE.AND UP0, UPT, UR4, 0x1, UPT ;  /* 0x000000010400788c */ /* 0x004fd2000bf05270 */
[----:B------:R-:W-:Y:S05]  /*24e0*/  BRA.U UP0, `(.L_x_41) ;  /* 0x0000000100447547 */ /* 0x000fea000b800000 */
[----:B------:R-:W2:Y:S01]  /*24f0*/  LDCU.128 UR12, c[0x0][0xb10] ;  /* 0x00016200ff0c77ac */ /* 0x000ea20008000c00 */
[----:B------:R-:W3:Y:S01]  /*2500*/  LDCU UR16, c[0x0][0xb0c] ;  /* 0x00016180ff1077ac */ /* 0x000ee20008000800 */
[----:B------:R-:W4:Y:S01]  /*2510*/  LDCU UR17, c[0x0][0xb20] ;  /* 0x00016400ff1177ac */ /* 0x000f220008000800 */
[----:B--2---:R-:W-:Y:S02]  /*2520*/  UIMAD.WIDE.U32 UR10, UR37, UR12, URZ ;  /* 0x0000000c250a72a5 */ /* 0x004fe4000f8e00ff */
[----:B------:R-:W-:Y:S02]  /*2530*/  UIMAD.WIDE.U32 UR8, UR27, UR15, URZ ;  /* 0x0000000f1b0872a5 */ /* 0x000fe4000f8e00ff */
[----:B---3--:R-:W-:Y:S02]  /*2540*/  UISETP.NE.AND UP2, UPT, UR16, 0x1, UPT ;  /* 0x000000011000788c */ /* 0x008fe4000bf45270 */
[----:B------:R-:W-:Y:S01]  /*2550*/  UISETP.NE.AND UP0, UPT, UR14, 0x1, UPT ;  /* 0x000000010e00788c */ /* 0x000fe2000bf05270 */
[----:B------:R-:W-:-:S02]  /*2560*/  UMOV UR7, UR11 ;  /* 0x0000000b00077c82 */ /* 0x000fc40008000000 */
[----:B------:R-:W-:Y:S01]  /*2570*/  UMOV UR4, UR9 ;  /* 0x0000000900047c82 */ /* 0x000fe20008000000 */
[----:B------:R-:W-:Y:S02]  /*2580*/  USHF.R.U32.HI UR7, URZ, UR13, UR7 ;  /* 0x0000000dff077299 */ /* 0x000fe40008011607 */
[----:B----4-:R-:W-:Y:S02]  /*2590*/  USHF.R.U32.HI UR4, URZ, UR17, UR4 ;  /* 0x00000011ff047299 */ /* 0x010fe40008011604 */
[----:B------:R-:W-:Y:S02]  /*25a0*/  USEL UR7, UR37, UR7, !UP2 ;  /* 0x0000000725077287 */ /* 0x000fe4000d000000 */
[----:B------:R-:W-:-:S04]  /*25b0*/  USEL UR4, UR27, UR4, !UP0 ;  /* 0x000000041b047287 */ /* 0x000fc8000c000000 */
[----:B------:R-:W-:Y:S02]  /*25c0*/  UIADD3 UR8, UPT, UPT, UR7, -UR4, URZ ;  /* 0x8000000407087290 */ /* 0x000fe4000fffe0ff */
[----:B------:R-:W-:Y:S02]  /*25d0*/  UIADD3 UR4, UPT, UPT, -UR7, UR4, URZ ;  /* 0x0000000407047290 */ /* 0x000fe4000fffe1ff */
[----:B------:R-:W-:Y:S02]  /*25e0*/  UIMAD UR27, UR8, UR14, UR27 ;  /* 0x0000000e081b72a4 */ /* 0x000fe4000f8e021b */
[----:B------:R-:W-:-:S12]  /*25f0*/  UIMAD UR37, UR4, UR16, UR37 ;  /* 0x00000010042572a4 */ /* 0x000fd8000f8e0225 */
.L_x_41:
[----:B------:R-:W-:Y:S01]  /*2600*/  VIADD R11, R11, 0x1 ;  /* 0x000000010b0b7836 */ /* 0x000fe20000000000 */
[----:B------:R-:W-:Y:S01]  /*2610*/  PLOP3.LUT P1, PT, PT, PT, PT, 0x80, 0x8 ;  /* 0x000000000008781c */ /* 0x000fe20003f2f070 */
[----:B------:R-:W-:Y:S02]  /*2620*/  UIADD3 UR46, UPT, UPT, UR37, UR60, URZ ;  /* 0x0000003c252e7290 */ /* 0x000fe4000fffe0ff */
[----:B------:R-:W-:Y:S01]  /*2630*/  UIADD3 UR45, UPT, UPT, UR27, UR57, URZ ;  /* 0x000000391b2d7290 */ /* 0x000fe2000fffe0ff */
[----:B------:R-:W-:-:S04]  /*2640*/  ISETP.NE.AND P0, PT, R11, 0x2, PT ;  /* 0x000000020b00780c */ /* 0x000fc80003f05270 */
[----:B-1----:R-:W-:Y:S02]  /*2650*/  SEL R0, RZ, 0x1, P0 ;  /* 0x00000001ff007807 */ /* 0x002fe40000000000 */
[----:B------:R-:W-:Y:S02]  /*2660*/  SEL R11, R11, RZ, P0 ;  /* 0x000000ff0b0b7207 */ /* 0x000fe40000000000 */
[----:B------:R-:W-:Y:S01]  /*2670*/  LOP3.LUT R10, R10, R0, RZ, 0x3c, !PT ;  /* 0x000000000a0a7212 */ /* 0x000fe200078e3cff */
[----:B------:R-:W-:Y:S06]  /*2680*/  BRA.U UP1, `(.L_x_42) ;  /* 0xfffffff101447547 */ /* 0x000fec000b83ffff */
[----:B------:R-:W-:Y:S01]  /*2690*/  UIADD3 UR7, UPT, UPT, UR6, 0x28, URZ ;  /* 0x0000002806077890 */ /* 0x000fe2000fffe0ff */
[----:B------:R-:W-:-:S03]  /*26a0*/  SHF.L.U32 R2, R12, 0x1f, RZ ;  /* 0x0000001f0c027819 */ /* 0x000fc600000006ff */
[----:B------:R-:W-:-:S09]  /*26b0*/  ULEA UR4, UR5, UR7, 0x3 ;  /* 0x0000000705047291 */ /* 0x000fd2000f8e18ff */
[----:B------:R-:W1:Y:S02]  /*26c0*/  SYNCS.PHASECHK.TRANS64.TRYWAIT P0, [UR4], R2 ;  /* 0x00000002ff0075a7 */ /* 0x000e640008001104 */
[----:B-1----:R-:W-:Y:S05]  /*26d0*/  @!P0 BRA `(.L_x_43) ;  /* 0x0000004800a48947 */ /* 0x002fea0003800000 */
.L_x_108:
[----:B------:R-:W-:-:S04]  /*26e0*/  UIADD3 UR4, UPT, UPT, UR5, 0x1, URZ ;  /* 0x0000000105047890 */ /* 0x000fc8000fffe0ff */
[----:B------:R-:W-:-:S04]  /*26f0*/  UISETP.NE.AND UP0, UPT, UR4, 0x5, UPT ;  /* 0x000000050400788c */ /* 0x000fc8000bf05270 */
[----:B------:R-:W-:Y:S02]  /*2700*/  USEL UR6, URZ, 0x1, UP0 ;  /* 0x00000001ff067887 */ /* 0x000fe40008000000 */
[----:B------:R-:W-:-:S04]  /*2710*/  USEL UR4, UR4, URZ, UP0 ;  /* 0x000000ff04047287 */ /* 0x000fc80008000000 */
[----:B------:R-:W-:Y:S01]  /*2720*/  ULEA UR5, UR4, UR7, 0x3 ;  /* 0x0000000704057291 */ /* 0x000fe2000f8e18ff */
[----:B-1----:R-:W-:-:S04]  /*2730*/  LOP3.LUT R2, R12, UR6, RZ, 0x3c, !PT ;  /* 0x000000060c027c12 */ /* 0x002fc8000f8e3cff */
[----:B------:R-:W-:-:S04]  /*2740*/  SHF.L.U32 R3, R2, 0x1f, RZ ;  /* 0x0000001f02037819 */ /* 0x000fc800000006ff */
[----:B------:R-:W1:Y:S02]  /*2750*/  SYNCS.PHASECHK.TRANS64.TRYWAIT P0, [UR5], R3 ;  /* 0x00000003ff0075a7 */ /* 0x000e640008001105 */
[----:B-1----:R-:W-:Y:S05]  /*2760*/  @!P0 BRA `(.L_x_44) ;  /* 0x0000004800988947 */ /* 0x002fea0003800000 */
.L_x_110:
[----:B------:R-:W-:-:S04]  /*2770*/  UIADD3 UR4, UPT, UPT, UR4, 0x1, URZ ;  /* 0x0000000104047890 */ /* 0x000fc8000fffe0ff */
[----:B------:R-:W-:-:S04]  /*2780*/  UISETP.NE.AND UP0, UPT, UR4, 0x5, UPT ;  /* 0x000000050400788c */ /* 0x000fc8000bf05270 */
[----:B------:R-:W-:Y:S02]  /*2790*/  USEL UR6, URZ, 0x1, UP0 ;  /* 0x00000001ff067887 */ /* 0x000fe40008000000 */
[----:B------:R-:W-:-:S04]  /*27a0*/  USEL UR4, UR4, URZ, UP0 ;  /* 0x000000ff04047287 */ /* 0x000fc80008000000 */
[----:B------:R-:W-:Y:S01]  /*27b0*/  ULEA UR5, UR4, UR7, 0x3 ;  /* 0x0000000704057291 */ /* 0x000fe2000f8e18ff */
[----:B------:R-:W-:-:S04]  /*27c0*/  LOP3.LUT R2, R2, UR6, RZ, 0x3c, !PT ;  /* 0x0000000602027c12 */ /* 0x000fc8000f8e3cff */
[----:B-1----:R-:W-:-:S04]  /*27d0*/  SHF.L.U32 R3, R2, 0x1f, RZ ;  /* 0x0000001f02037819 */ /* 0x002fc800000006ff */
[----:B------:R-:W1:Y:S02]  /*27e0*/  SYNCS.PHASECHK.TRANS64.TRYWAIT P0, [UR5], R3 ;  /* 0x00000003ff0075a7 */ /* 0x000e640008001105 */
[----:B-1----:R-:W-:Y:S05]  /*27f0*/  @!P0 BRA `(.L_x_45) ;  /* 0x00000048008c8947 */ /* 0x002fea0003800000 */
.L_x_112:
        /* <DEDUP_REMOVED lines=9> */
.L_x_114:
[----:B------:R-:W-:-:S04]  /*2890*/  UIADD3 UR4, UPT, UPT, UR4, 0x1, URZ ;  /* 0x0000000104047890 */ /* 0x000fc8000fffe0ff */
[----:B------:R-:W-:-:S04]  /*28a0*/  UISETP.NE.AND UP0, UPT, UR4, 0x5, UPT ;  /* 0x000000050400788c */ /* 0x000fc8000bf05270 */
[----:B------:R-:W-:Y:S02]  /*28b0*/  USEL UR5, URZ, 0x1, UP0 ;  /* 0x00000001ff057887 */ /* 0x000fe40008000000 */
[----:B------:R-:W-:-:S04]  /*28c0*/  USEL UR4, UR4, URZ, UP0 ;  /* 0x000000ff04047287 */ /* 0x000fc80008000000 */
[----:B------:R-:W-:Y:S01]  /*28d0*/  ULEA UR4, UR4, UR7, 0x3 ;  /* 0x0000000704047291 */ /* 0x000fe2000f8e18ff */
[----:B------:R-:W-:-:S04]  /*28e0*/  LOP3.LUT R2, R2, UR5, RZ, 0x3c, !PT ;  /* 0x0000000502027c12 */ /* 0x000fc8000f8e3cff */
[----:B------:R-:W-:Y:S01]  /*28f0*/  SHF.L.U32 R2, R2, 0x1f, RZ ;  /* 0x0000001f02027819 */ /* 0x000fe200000006ff */
[----:B-1----:R-:W-:-:S07]  /*2900*/  IMAD.U32 R0, RZ, RZ, UR4 ;  /* 0x00000004ff007e24 */ /* 0x002fce000f8e00ff */
.L_x_47:
[----:B-1----:R1:W2:Y:S02]  /*2910*/  SYNCS.PHASECHK.TRANS64.TRYWAIT P0, [R0+URZ], R2 ;  /* 0x00000002000075a7 */ /* 0x0022a400080011ff */
[----:B--2---:R-:W-:Y:S05]  /*2920*/  @!P0 NANOSLEEP.SYNCS 0x989680 ;  /* 0x009896800000895d */ /* 0x004fea0003900000 */
[----:B------:R-:W2:Y:S02]  /*2930*/  @!P0 SYNCS.PHASECHK.TRANS64 P0, [R0+URZ], R2 ;  /* 0x00000002000085a7 */ /* 0x000ea400080010ff */
[----:B--2---:R-:W-:Y:S05]  /*2940*/  @P0 EXIT ;  /* 0x000000000000094d */ /* 0x004fea0003800000 */
[----:B------:R-:W-:Y:S05]  /*2950*/  BRA `(.L_x_47) ;  /* 0xfffffffc00ec7947 */ /* 0x000fea000383ffff */
.L_x_22:
[----:B------:R-:W-:-:S04]  /*2960*/  UISETP.NE.AND UP0, UPT, UR48, URZ, UPT ;  /* 0x000000ff3000728c */ /* 0x000fc8000bf05270 */
[----:B------:R-:W-:-:S09]  /*2970*/  UISETP.NE.OR UP0, UPT, UR22, 0x1, UP0 ;  /* 0x000000011600788c */ /* 0x000fd20008705670 */
[----:B------:R-:W-:Y:S05]  /*2980*/  BRA.U UP0, `(.L_x_48) ;  /* 0x0000000500487547 */ /* 0x000fea000b800000 */
[----:B------:R-:W-:Y:S01]  /*2990*/  ISETP.GE.U32.AND P2, PT, R0, 0x2, PT ;  /* 0x000000020000780c */ /* 0x000fe20003f46070 */
[----:B------:R-:W-:Y:S01]  /*29a0*/  IMAD.MOV.U32 R12, RZ, RZ, 0x1 ;  /* 0x00000001ff0c7424 */ /* 0x000fe200078e00ff */
[----:B------:R-:W-:Y:S02]  /*29b0*/  CS2R R10, SRZ ;  /* 0x00000000000a7805 */ /* 0x000fe4000001ff00 */
[----:B------:R-:W-:Y:S01]  /*29c0*/  CS2R R8, SRZ ;  /* 0x0000000000087805 */ /* 0x000fe2000001ff00 */
[----:B------:R-:W-:Y:S01]  /*29d0*/  UMOV UR6, 0x400 ;  /* 0x0000040000067882 */ /* 0x000fe20000000000 */
[----:B------:R-:W-:Y:S01]  /*29e0*/  UMOV UR5, URZ ;  /* 0x000000ff00057c82 */ /* 0x000fe20008000000 */
[----:B------:R-:W-:-:S12]  /*29f0*/  ULEA UR6, UR48, UR6, 0x18 ;  /* 0x0000000630067291 */ /* 0x000fd8000f8ec0ff */
.L_x_52:
[----:B------:R-:W-:Y:S02]  /*2a00*/  LEA R2, R8, UR6, 0x3 ;  /* 0x0000000608027c11 */ /* 0x000fe4000f8e18ff */
[----:B------:R-:W-:-:S03]  /*2a10*/  SHF.L.U32 R4, R9, 0x1f, RZ ;  /* 0x0000001f09047819 */ /* 0x000fc600000006ff */
[----:B------:R-:W-:Y:S01]  /*2a20*/  VIADD R5, R2, 0xe0 ;  /* 0x000000e002057836 */ /* 0x000fe20000000000 */
[----:B------:R-:W1:Y:S02]  /*2a30*/  SYNCS.PHASECHK.TRANS64.TRYWAIT P0, [R2+URZ+0xd0], R4 ;  /* 0x0000d004020075a7 */ /* 0x000e6400080011ff */
[----:B-1----:R-:W-:Y:S05]  /*2a40*/  @!P0 BRA `(.L_x_49) ;  /* 0x0000004800288947 */ /* 0x002fea0003800000 */
.L_x_115:
[----:B------:R-:W-:Y:S01]  /*2a50*/  ULEA UR4, UR5, UR6, 0x3 ;  /* 0x0000000605047291 */ /* 0x000fe2000f8e18ff */
[----:B-1----:R-:W-:Y:S01]  /*2a60*/  PRMT R2, RZ, 0x654, R5 ;  /* 0x00000654ff027816 */ /* 0x002fe20000000005 */
[----:B------:R-:W-:Y:S01]  /*2a70*/  @!P2 IMAD.MOV.U32 R4, RZ, RZ, 0x10 ;  /* 0x00000010ff04a424 */ /* 0x000fe200078e00ff */
[----:B------:R-:W-:Y:S01]  /*2a80*/  SHF.L.U32 R5, R12, 0x1f, RZ ;  /* 0x0000001f0c057819 */ /* 0x000fe200000006ff */
[----:B------:R-:W-:Y:S01]  /*2a90*/  UIADD3 UR7, UPT, UPT, UR4, 0x70, URZ ;  /* 0x0000007004077890 */ /* 0x000fe2000fffe0ff */
[----:B------:R1:W-:Y:S05]  /*2aa0*/  SYNCS.ARRIVE.TRANS64.RED.A1T0 RZ, [R2+URZ], RZ ;  /* 0x000000ff02ff79a7 */ /* 0x0003ea00081004ff */
[----:B------:R-:W-:Y:S01]  /*2ab0*/  IMAD.U32 R6, RZ, RZ, UR7 ;  /* 0x00000007ff067e24 */ /* 0x000fe2000f8e00ff */
[----:B------:R-:W2:Y:S04]  /*2ac0*/  SYNCS.PHASECHK.TRANS64.TRYWAIT P0, [UR4+0x80], R5 ;  /* 0x00008005ff0075a7 */ /* 0x000ea80008001104 */
[----:B------:R-:W-:Y:S01]  /*2ad0*/  PRMT R6, R0, 0x654, R6 ;  /* 0x0000065400067816 */ /* 0x000fe20000000006 */
[----:B-12---:R-:W-:Y:S06]  /*2ae0*/  @!P0 BRA `(.L_x_50) ;  /* 0x0000004800148947 */ /* 0x006fec0003800000 */
.L_x_117:
[----:B------:R-:W-:Y:S01]  /*2af0*/  ULEA UR8, UR5, UR6, 0x4 ;  /* 0x0000000605087291 */ /* 0x000fe2000f8e20ff */
[----:B------:R-:W-:Y:S01]  /*2b00*/  SEL R3, R6, R3, !P2 ;  /* 0x0000000306037207 */ /* 0x000fe20005000000 */
[----:B------:R-:W-:Y:S01]  /*2b10*/  UIADD3 UR9, UPT, UPT, UR4, 0x70, URZ ;  /* 0x0000007004097890 */ /* 0x000fe2000fffe0ff */
[----:B-1----:R-:W-:Y:S01]  /*2b20*/  LEA R2, R11, UR6, 0x3 ;  /* 0x000000060b027c11 */ /* 0x002fe2000f8e18ff */
[----:B------:R-:W-:Y:S01]  /*2b30*/  UIADD3 UR8, UPT, UPT, UR8, 0x100, URZ ;  /* 0x0000010008087890 */ /* 0x000fe2000fffe0ff */
[----:B------:R1:W-:Y:S01]  /*2b40*/  @!P2 SYNCS.ARRIVE.TRANS64.RED RZ, [R3+URZ], R4 ;  /* 0x0000000403ffa9a7 */ /* 0x0003e200080004ff */
[----:B------:R-:W-:Y:S01]  /*2b50*/  UIADD3 UR4, UPT, UPT, UR5, 0x1, URZ ;  /* 0x0000000105047890 */ /* 0x000fe2000fffe0ff */
[----:B------:R-:W-:-:S03]  /*2b60*/  VIADD R8, R8, 0x1 ;  /* 0x0000000108087836 */ /* 0x000fc60000000000 */
[----:B------:R-:W-:Y:S02]  /*2b70*/  UISETP.NE.AND UP0, UPT, UR4, 0x2, UPT ;  /* 0x000000020400788c */ /* 0x000fe4000bf05270 */
[----:B------:R-:W-:Y:S01]  /*2b80*/  ISETP.NE.AND P0, PT, R8, 0x2, PT ;  /* 0x000000020800780c */ /* 0x000fe20003f05270 */
[----:B------:R-:W-:Y:S06]  /*2b90*/  UGETNEXTWORKID.BROADCAST [UR8], [UR9] ;  /* 0x00000000080073ca */ /* 0x000fec0008000100 */
[----:B------:R-:W-:Y:S02]  /*2ba0*/  USEL UR7, URZ, 0x1, UP0 ;  /* 0x00000001ff077887 */ /* 0x000fe40008000000 */
[----:B------:R-:W-:-:S04]  /*2bb0*/  USEL UR5, UR4, URZ, UP0 ;  /* 0x000000ff04057287 */ /* 0x000fc80008000000 */
[----:B------:R-:W-:Y:S02]  /*2bc0*/  LOP3.LUT R12, R12, UR7, RZ, 0x3c, !PT ;  /* 0x000000070c0c7c12 */ /* 0x000fe4000f8e3cff */
[----:B-1----:R-:W-:-:S04]  /*2bd0*/  SHF.L.U32 R4, R10, 0x1f, RZ ;  /* 0x0000001f0a047819 */ /* 0x002fc800000006ff */
[----:B------:R-:W1:Y:S02]  /*2be0*/  SYNCS.PHASECHK.TRANS64.TRYWAIT P1, [R2+URZ+0x70], R4 ;  /* 0x00007004020075a7 */ /* 0x000e6400080211ff */
[----:B-1----:R-:W-:Y:S05]  /*2bf0*/  @!P1 BRA `(.L_x_51) ;  /* 0x0000004400e89947 */ /* 0x002fea0003800000 */
.L_x_118:
[C---:B-1----:R-:W-:Y:S01]  /*2c00*/  LEA R4, R11.reuse, UR6, 0x4 ;  /* 0x000000060b047c11 */ /* 0x042fe2000f8e20ff */
[----:B------:R-:W-:Y:S01]  /*2c10*/  VIADD R2, R2, 0x80 ;  /* 0x0000008002027836 */ /* 0x000fe20000000000 */
[----:B------:R-:W-:Y:S01]  /*2c20*/  SEL R8, R8, RZ, P0 ;  /* 0x000000ff08087207 */ /* 0x000fe20000000000 */
[----:B------:R-:W-:-:S03]  /*2c30*/  VIADD R11, R11, 0x1 ;  /* 0x000000010b0b7836 */ /* 0x000fc60000000000 */
[----:B------:R-:W1:Y:S01]  /*2c40*/  LDS.128 R4, [R4+0x100] ;  /* 0x0001000004047984 */ /* 0x000e620000000c00 */
[----:B------:R-:W-:Y:S02]  /*2c50*/  PRMT R2, RZ, 0x654, R2 ;  /* 0x00000654ff027816 */ /* 0x000fe40000000002 */
[C---:B------:R-:W-:Y:S01]  /*2c60*/  ISETP.NE.AND P1, PT, R11.reuse, 0x2, PT ;  /* 0x000000020b00780c */ /* 0x040fe20003f25270 */
[----:B------:R-:W-:Y:S01]  /*2c70*/  @!PT LDS RZ, [RZ] ;  /* 0x00000000fffff984 */ /* 0x000fe20000000800 */
[----:B------:R-:W-:Y:S01]  /*2c80*/  @!PT LDS RZ, [RZ] ;  /* 0x00000000fffff984 */ /* 0x000fe20000000800 */
[----:B------:R-:W-:Y:S01]  /*2c90*/  @!PT LDS RZ, [RZ] ;  /* 0x00000000fffff984 */ /* 0x000fe20000000800 */
[----:B------:R-:W-:Y:S01]  /*2ca0*/  @!PT LDS RZ, [RZ] ;  /* 0x00000000fffff984 */ /* 0x000fe20000000800 */
[----:B------:R2:W-:Y:S06]  /*2cb0*/  MEMBAR.ALL.CTA ;  /* 0x0000000000007992 */ /* 0x0005ec0000008000 */
[----:B--2---:R-:W2:Y:S01]  /*2cc0*/  FENCE.VIEW.ASYNC.S ;  /* 0x00000000000073c6 */ /* 0x004ea20000000000 */
[----:B------:R-:W-:Y:S01]  /*2cd0*/  SEL R11, R11, RZ, P1 ;  /* 0x000000ff0b0b7207 */ /* 0x000fe20000800000 */
[----:B--2---:R2:W-:Y:S01]  /*2ce0*/  SYNCS.ARRIVE.TRANS64.RED.A1T0 RZ, [R2+URZ], RZ ;  /* 0x000000ff02ff79a7 */ /* 0x0045e200081004ff */
[----:B-1----:R-:W-:-:S02]  /*2cf0*/  LOP3.LUT P3, RZ, R6, 0x1, RZ, 0xc0, !PT ;  /* 0x0000000106ff7812 */ /* 0x002fc4000786c0ff */
[----:B------:R-:W-:-:S04]  /*2d00*/  SEL R4, RZ, 0x1, P1 ;  /* 0x00000001ff047807 */ /* 0x000fc80000800000 */
[----:B------:R-:W-:Y:S02]  /*2d10*/  LOP3.LUT R10, R10, R4, RZ, 0x3c, !PT ;  /* 0x000000040a0a7212 */ /* 0x000fe400078e3cff */
[----:B--2---:R-:W-:-:S04]  /*2d20*/  SEL R2, RZ, 0x1, P0 ;  /* 0x00000001ff027807 */ /* 0x004fc80000000000 */
[----:B------:R-:W-:Y:S01]  /*2d30*/  LOP3.LUT R9, R9, R2, RZ, 0x3c, !PT ;  /* 0x0000000209097212 */ /* 0x000fe200078e3cff */
[----:B------:R-:W-:Y:S06]  /*2d40*/  @P3 BRA `(.L_x_52) ;  /* 0xfffffffc002c3947 */ /* 0x000fec000383ffff */
[----:B------:R-:W-:Y:S01]  /*2d50*/  ULEA UR4, UR5, UR6, 0x3 ;  /* 0x0000000605047291 */ /* 0x000fe2000f8e18ff */
[----:B------:R-:W-:-:S08]  /*2d60*/  SHF.L.U32 R2, R12, 0x1f, RZ ;  /* 0x0000001f0c027819 */ /* 0x000fd000000006ff */
[----:B------:R-:W1:Y:S02]  /*2d70*/  SYNCS.PHASECHK.TRANS64 P0, [UR4+0x80], R2 ;  /* 0x00008002ff0075a7 */ /* 0x000e640008001004 */
[----:B-1----:R-:W-:Y:S05]  /*2d80*/  @P0 BRA `(.L_x_53) ;  /* 0x0000000000080947 */ /* 0x002fea0003800000 */
[----:B------:R-:W1:Y:S02]  /*2d90*/  SYNCS.PHASECHK.TRANS64.TRYWAIT P0, [UR4+0x80], R2 ;  /* 0x00008002ff0075a7 */ /* 0x000e640008001104 */
[----:B-1----:R-:W-:Y:S05]  /*2da0*/  @!P0 BRA `(.L_x_54) ;  /* 0x0000004400908947 */ /* 0x002fea0003800000 */
.L_x_53:
[----:B------:R-:W-:-:S04]  /*2db0*/  UIADD3 UR7, UPT, UPT, UR5, 0x1, URZ ;  /* 0x0000000105077890 */ /* 0x000fc8000fffe0ff */
[----:B------:R-:W-:-:S04]  /*2dc0*/  UISETP.NE.AND UP0, UPT, UR7, 0x2, UPT ;  /* 0x000000020700788c */ /* 0x000fc8000bf05270 */
[----:B------:R-:W-:Y:S02]  /*2dd0*/  USEL UR8, URZ, 0x1, UP0 ;  /* 0x00000001ff087887 */ /* 0x000fe40008000000 */
[----:B------:R-:W-:-:S04]  /*2de0*/  USEL UR7, UR7, URZ, UP0 ;  /* 0x000000ff07077287 */ /* 0x000fc80008000000 */
[----:B------:R-:W-:Y:S01]  /*2df0*/  ULEA UR7, UR7, UR6, 0x3 ;  /* 0x0000000607077291 */ /* 0x000fe2000f8e18ff */
[----:B-1----:R-:W-:-:S04]  /*2e00*/  LOP3.LUT R2, R12, UR8, RZ, 0x3c, !PT ;  /* 0x000000080c027c12 */ /* 0x002fc8000f8e3cff */
[----:B------:R-:W-:-:S04]  /*2e10*/  SHF.L.U32 R0, R2, 0x1f, RZ ;  /* 0x0000001f02007819 */ /* 0x000fc800000006ff */
[----:B------:R-:W1:Y:S02]  /*2e20*/  SYNCS.PHASECHK.TRANS64 P0, [UR7+0x80], R0 ;  /* 0x00008000ff0075a7 */ /* 0x000e640008001007 */
[----:B-1----:R-:W-:Y:S05]  /*2e30*/  @P0 EXIT ;  /* 0x000000000000094d */ /* 0x002fea0003800000 */
[----:B------:R-:W-:Y:S02]  /*2e40*/  SHF.L.U32 R2, R2, 0x1f, RZ ;  /* 0x0000001f02027819 */ /* 0x000fe400000006ff */
[----:B------:R-:W-:-:S07]  /*2e50*/  MOV R0, UR7 ;  /* 0x0000000700007c02 */ /* 0x000fce0008000f00 */
.L_x_55:
[----:B-1----:R1:W2:Y:S02]  /*2e60*/  SYNCS.PHASECHK.TRANS64.TRYWAIT P0, [R0+URZ+0x80], R2 ;  /* 0x00008002000075a7 */ /* 0x0022a400080011ff */
[----:B--2---:R-:W-:Y:S05]  /*2e70*/  @!P0 NANOSLEEP.SYNCS 0x989680 ;  /* 0x009896800000895d */ /* 0x004fea0003900000 */
[----:B------:R-:W2:Y:S02]  /*2e80*/  @!P0 SYNCS.PHASECHK.TRANS64 P0, [R0+URZ+0x80], R2 ;  /* 0x00008002000085a7 */ /* 0x000ea400080010ff */
[----:B--2---:R-:W-:Y:S05]  /*2e90*/  @P0 EXIT ;  /* 0x000000000000094d */ /* 0x004fea0003800000 */
[----:B------:R-:W-:Y:S05]  /*2ea0*/  BRA `(.L_x_55) ;  /* 0xfffffffc00ec7947 */ /* 0x000fea000383ffff */
.L_x_48:
[----:B------:R-:W-:Y:S05]  /*2eb0*/  BRA.U UP4, `(.L_x_56) ;  /* 0x0000000d04687547 */ /* 0x000fea000b800000 */
[----:B------:R-:W-:Y:S01]  /*2ec0*/  UMOV UR4, 0x40 ;  /* 0x0000004000047882 */ /* 0x000fe20000000000 */
[----:B------:R-:W-:Y:S01]  /*2ed0*/  NOP ;  /* 0x0000000000007918 */ /* 0x000fe20000000000 */
[----:B------:R-:W-:Y:S01]  /*2ee0*/  ULEA UR5, UR48, UR4, 0x18 ;  /* 0x0000000430057291 */ /* 0x000fe2000f8ec0ff */
[----:B------:R-:W-:Y:S02]  /*2ef0*/  UMOV UR6, 0x400 ;  /* 0x0000040000067882 */ /* 0x000fe40000000000 */
[----:B------:R-:W-:-:S06]  /*2f00*/  ULEA UR6, UR48, UR6, 0x18 ;  /* 0x0000000630067291 */ /* 0x000fcc000f8ec0ff */
[----:B------:R-:W1:Y:S02]  /*2f10*/  LDS.U8 R0, [UR5+0x1c] ;  /* 0x00001c05ff007984 */ /* 0x000e640008000000 */
[----:B-1----:R-:W-:-:S13]  /*2f20*/  ISETP.NE.AND P0, PT, R0, RZ, PT ;  /* 0x000000ff0000720c */ /* 0x002fda0003f05270 */
[----:B------:R-:W-:Y:S05]  /*2f30*/  @P0 BRA `(.L_x_57) ;  /* 0x0000000000580947 */ /* 0x000fea0003800000 */
[----:B------:R-:W-:-:S13]  /*2f40*/  ELECT P0, URZ, PT ;  /* 0x0000000000ff782f */ /* 0x000fda0003800000 */
[----:B------:R-:W-:Y:S05]  /*2f50*/  @!P0 BRA `(.L_x_58) ;  /* 0x0000000000608947 */ /* 0x000fea0003800000 */
[----:B------:R-:W-:Y:S01]  /*2f60*/  UMOV UR4, 0x10 ;  /* 0x0000001000047882 */ /* 0x000fe20000000000 */
[----:B------:R-:W-:Y:S01]  /*2f70*/  HFMA2 R0, -RZ, RZ, 0, 5.9604644775390625e-08 ;  /* 0x00000001ff007431 */ /* 0x000fe200000001ff */
[----:B------:R-:W-:-:S03]  /*2f80*/  MOV R3, 0xffff ;  /* 0x0000ffff00037802 */ /* 0x000fc60000000f00 */
[----:B------:R-:W-:Y:S04]  /*2f90*/  DEPBAR.LE SB1, 0x36 ;  /* 0x00009d800000791a */ /* 0x000fe80000000000 */
[----:B------:R-:W1:Y:S02]  /*2fa0*/  UTCATOMSWS.FIND_AND_SET.ALIGN UP0, UR4, UR4 ;  /* 0x00000004000475e3 */ /* 0x000e640008000800 */
[----:B-1----:R-:W-:Y:S01]  /*2fb0*/  MOV R4, UR4 ;  /* 0x0000000400047c02 */ /* 0x002fe20008000f00 */
[----:B------:R-:W-:Y:S06]  /*2fc0*/  BRA.U UP0, `(.L_x_59) ;  /* 0x0000000100187547 */ /* 0x000fec000b800000 */
.L_x_60:
[----:B------:R-:W-:Y:S05]  /*2fd0*/  NANOSLEEP 0x64 ;  /* 0x000000640000795d */ /* 0x000fea0003800000 */
[----:B------:R-:W-:-:S05]  /*2fe0*/  UMOV UR4, 0x10 ;  /* 0x0000001000047882 */ /* 0x000fca0000000000 */
[----:B------:R-:W-:Y:S04]  /*2ff0*/  DEPBAR.LE SB1, 0x36 ;  /* 0x00009d800000791a */ /* 0x000fe80000000000 */
[----:B------:R-:W1:Y:S02]  /*3000*/  UTCATOMSWS.FIND_AND_SET.ALIGN UP0, UR4, UR4 ;  /* 0x00000004000475e3 */ /* 0x000e640008000800 */
[----:B-1----:R-:W-:Y:S01]  /*3010*/  MOV R4, UR4 ;  /* 0x0000000400047c02 */ /* 0x002fe20008000f00 */
[----:B------:R-:W-:Y:S05]  /*3020*/  BRA.U !UP0, `(.L_x_60) ;  /* 0xfffffffd08e87547 */ /* 0x000fea000b83ffff */
.L_x_59:
[-C--:B------:R-:W-:Y:S02]  /*3030*/  SHF.L.U32 R3, R3, R4.reuse, RZ ;  /* 0x0000000403037219 */ /* 0x080fe400000006ff */
[----:B------:R-:W-:Y:S01]  /*3040*/  SHF.L.U32 R0, R0, R4, RZ ;  /* 0x0000000400007219 */ /* 0x000fe200000006ff */
[----:B------:R-:W-:Y:S02]  /*3050*/  IMAD.SHL.U32 R4, R4, 0x20, RZ ;  /* 0x0000002004047824 */ /* 0x000fe400078e00ff */
[----:B------:R1:W-:Y:S04]  /*3060*/  ATOMS.OR RZ, [UR5+0x14], R3 ;  /* 0x00001403ffff798c */ /* 0x0003e8000b000005 */
[----:B------:R1:W-:Y:S04]  /*3070*/  ATOMS.OR RZ, [UR5+0x18], R0 ;  /* 0x00001800ffff798c */ /* 0x0003e8000b000005 */
[----:B------:R1:W-:Y:S01]  /*3080*/  STS [UR6+0x120], R4 ;  /* 0x00012004ff007988 */ /* 0x0003e20008000806 */
[----:B------:R-:W-:Y:S05]  /*3090*/  BRA `(.L_x_58) ;  /* 0x0000000000107947 */ /* 0x000fea0003800000 */
.L_x_57:
[----:B------:R-:W-:Y:S02]  /*30a0*/  MOV R0, 0xffffffff ;  /* 0xffffffff00007802 */ /* 0x000fe40000000f00 */
[----:B------:R-:W-:-:S03]  /*30b0*/  MOV R4, 0x30e0 ;  /* 0x000030e000047802 */ /* 0x000fc60000000f00 */
[----:B------:R1:W-:Y:S04]  /*30c0*/  STS [UR6+0x120], R0 ;  /* 0x00012000ff007988 */ /* 0x0003e80008000806 */
[----:B-1---5:R-:W-:Y:S05]  /*30d0*/  CALL.REL.NOINC `($__internal_1_$__cuda_sm10x_tcgen05_guardrail_trap_phase_invalid_during_alloc) ;  /* 0x0000004800107944 */ /* 0x022fea0003c00000 */
.L_x_58:
[----:B------:R-:W-:Y:S05]  /*30e0*/  WARPSYNC.ALL ;  /* 0x0000000000007948 */ /* 0x000fea0003800000 */
[----:B------:R-:W2:Y:S01]  /*30f0*/  S2UR UR4, SR_CgaCtaId ;  /* 0x00000000000479c3 */ /* 0x000ea20000008800 */
[----:B------:R-:W-:Y:S01]  /*3100*/  UMOV UR13, 0x400 ;  /* 0x00000400000d7882 */ /* 0x000fe20000000000 */
[----:B------:R-:W-:-:S06]  /*3110*/  NOP ;  /* 0x0000000000007918 */ /* 0x000fcc0000000000 */
[----:B------:R-:W-:Y:S06]  /*3120*/  BAR.ARV 0x6, 0xa0 ;  /* 0x0182800000007b1d */ /* 0x000fec0000002000 */
[----:B------:R-:W3:Y:S01]  /*3130*/  LDCU UR5, c[0x0][0x38c] ;  /* 0x00007180ff0577ac */ /* 0x000ee20008000800 */
[----:B------:R-:W-:Y:S01]  /*3140*/  LOP3.LUT R2, R2, 0xffff, RZ, 0xc0, !PT ;  /* 0x0000ffff02027812 */ /* 0x000fe200078ec0ff */
[----:B------:R-:W-:Y:S01]  /*3150*/  IMAD.MOV.U32 R11, RZ, RZ, 0x1 ;  /* 0x00000001ff0b7424 */ /* 0x000fe200078e00ff */
[----:B------:R-:W-:Y:S01]  /*3160*/  CS2R R8, SRZ ;  /* 0x0000000000087805 */ /* 0x000fe2000001ff00 */
[----:B------:R-:W4:Y:S01]  /*3170*/  LDCU UR8, c[0x0][0x38c] ;  /* 0x00007180ff0877ac */ /* 0x000f220008000800 */
[----:B------:R-:W-:Y:S01]  /*3180*/  R2UR UR15, R2 ;  /* 0x00000000020f72ca */ /* 0x000fe200000e0000 */
[----:B------:R-:W-:Y:S01]  /*3190*/  IMAD.MOV.U32 R10, RZ, RZ, RZ ;  /* 0x000000ffff0a7224 */ /* 0x000fe200078e00ff */
[----:B------:R-:W-:Y:S01]  /*31a0*/  UMOV UR19, URZ ;  /* 0x000000ff00137c82 */ /* 0x000fe20008000000 */
[----:B------:R-:W-:Y:S01]  /*31b0*/  UMOV UR10, URZ ;  /* 0x000000ff000a7c82 */ /* 0x000fe20008000000 */
[----:B--2---:R-:W-:Y:S01]  /*31c0*/  ULEA UR13, UR4, UR13, 0x18 ;  /* 0x0000000d040d7291 */ /* 0x004fe2000f8ec0ff */
[----:B------:R-:W-:Y:S01]  /*31d0*/  UMOV UR20, 0x0 ;  /* 0x0000000000147882 */ /* 0x000fe20000000000 */
[----:B------:R-:W-:-:S02]  /*31e0*/  UMOV UR21, 0x81004a0 ;  /* 0x081004a000157882 */ /* 0x000fc40000000000 */
[----:B------:R-:W-:Y:S02]  /*31f0*/  UIADD3 UR6, UPT, UPT, UR13, 0x4400, URZ ;  /* 0x000044000d067890 */ /* 0x000fe4000fffe0ff */
[----:B------:R-:W-:Y:S02]  /*3200*/  UIADD3 UR7, UPT, UPT, UR13, 0x9400, URZ ;  /* 0x000094000d077890 */ /* 0x000fe4000fffe0ff */
[----:B---3--:R-:W-:Y:S01]  /*3210*/  UIADD3 UR5, UPT, UPT, UR5, 0x1f, URZ ;  /* 0x0000001f05057890 */ /* 0x008fe2000fffe0ff */
[----:B-1----:R-:W1:Y:S01]  /*3220*/  LDS R0, [UR13+0x120] ;  /* 0x0001200dff007984 */ /* 0x002e620008000800 */
[----:B------:R-:W-:Y:S02]  /*3230*/  USHF.R.U32.HI UR6, URZ, 0x4, UR6 ;  /* 0x00000004ff067899 */ /* 0x000fe40008011606 */
[----:B------:R-:W-:Y:S02]  /*3240*/  USHF.R.S32.HI UR4, URZ, 0x1f, UR5 ;  /* 0x0000001fff047899 */ /* 0x000fe40008011405 */
[----:B------:R-:W-:-:S02]  /*3250*/  ULOP3.LUT UR6, UR6, 0x3fff, URZ, 0xc0, !UPT ;  /* 0x00003fff06067892 */ /* 0x000fc4000f8ec0ff */
[----:B------:R-:W-:Y:S02]  /*3260*/  ULEA.HI UR4, UR4, UR5, URZ, 0x5 ;  /* 0x0000000504047291 */ /* 0x000fe4000f8f28ff */
[----:B------:R-:W-:Y:S02]  /*3270*/  USHF.R.U32.HI UR5, URZ, 0x4, UR7 ;  /* 0x00000004ff057899 */ /* 0x000fe40008011607 */
[----:B------:R-:W-:Y:S02]  /*3280*/  USHF.R.S32.HI UR22, URZ, 0x5, UR4 ;  /* 0x00000005ff167899 */ /* 0x000fe40008011404 */
[----:B------:R-:W-:Y:S02]  /*3290*/  ULOP3.LUT UR5, UR5, 0x3fff, URZ, 0xc0, !UPT ;  /* 0x00003fff05057892 */ /* 0x000fe4000f8ec0ff */
[----:B------:R-:W-:Y:S02]  /*32a0*/  UISETP.LT.AND UP0, UPT, UR22, 0x1, UPT ;  /* 0x000000011600788c */ /* 0x000fe4000bf01270 */
[----:B------:R-:W-:-:S02]  /*32b0*/  ULOP3.LUT UR16, UR6, 0x10000, URZ, 0xfc, !UPT ;  /* 0x0001000006107892 */ /* 0x000fc4000f8efcff */
[----:B------:R-:W-:Y:S02]  /*32c0*/  USEL UR23, UR22, 0x1, !UP0 ;  /* 0x0000000116177887 */ /* 0x000fe4000c000000 */
[----:B------:R-:W-:Y:S02]  /*32d0*/  ULOP3.LUT UR17, UR5, 0x10000, URZ, 0xfc, !UPT ;  /* 0x0001000005117892 */ /* 0x000fe4000f8efcff */
[----:B------:R-:W-:Y:S02]  /*32e0*/  UIADD3 UR23, UPT, UPT, -UR23, URZ, URZ ;  /* 0x000000ff17177290 */ /* 0x000fe4000fffe1ff */
[----:B----4-:R-:W-:Y:S01]  /*32f0*/  UISETP.GE.AND UP4, UPT, UR8, 0x1, UPT ;  /* 0x000000010800788c */ /* 0x010fe2000bf86270 */
[----:B-1----:R-:W-:-:S15]  /*3300*/  R2UR UR24, R0 ;  /* 0x00000000001872ca */ /* 0x002fde00000e0000 */
.L_x_67:
[----:B------:R-:W-:Y:S02]  /*3310*/  LEA R0, R10, UR13, 0x3 ;  /* 0x0000000d0a007c11 */ /* 0x000fe4000f8e18ff */
[----:B------:R-:W-:Y:S02]  /*3320*/  SHF.L.U32 R2, R9, 0x1f, RZ ;  /* 0x0000001f09027819 */ /* 0x000fe400000006ff */
[----:B------:R-:W-:Y:S01]  /*3330*/  PLOP3.LUT P0, PT, PT, PT, UP4, 0x80, 0x8 ;  /* 0x000000000008781c */ /* 0x000fe20003f0f048 */
[----:B------:R-:W-:Y:S01]  /*3340*/  VIADD R3, R0, 0x80 ;  /* 0x0000008000037836 */ /* 0x000fe20000000000 */
[----:B-1----:R-:W1:Y:S02]  /*3350*/  SYNCS.PHASECHK.TRANS64.TRYWAIT P1, [R0+URZ+0x70], R2 ;  /* 0x00007002000075a7 */ /* 0x002e6400080211ff */
[----:B-1-3--:R-:W-:Y:S09]  /*3360*/  @!P1 BRA `(.L_x_61) ;  /* 0x0000004000389947 */ /* 0x00aff20003800000 */
.L_x_120:
[----:B------:R-:W-:Y:S01]  /*3370*/  LEA R4, R10, UR13, 0x4 ;  /* 0x0000000d0a047c11 */ /* 0x000fe2000f8e20ff */
[----:B------:R-:W-:Y:S01]  /*3380*/  @UP4 ULEA UR4, UR10, UR13, 0x3 ;  /* 0x0000000d0a044291 */ /* 0x000fe2000f8e18ff */
[----:B------:R-:W-:Y:S01]  /*3390*/  PLOP3.LUT P2, PT, PT, PT, PT, 0x80, 0x8 ;  /* 0x000000000008781c */ /* 0x000fe20003f4f070 */
[----:B------:R-:W-:Y:S01]  /*33a0*/  ULEA UR18, UR19, UR13, 0x3 ;  /* 0x0000000d13127291 */ /* 0x000fe2000f8e18ff */
[----:B------:R-:W-:Y:S02]  /*33b0*/  PRMT R3, RZ, 0x654, R3 ;  /* 0x00000654ff037816 */ /* 0x000fe40000000003 */
[----:B------:R-:W2:Y:S01]  /*33c0*/  LDS.128 R4, [R4+0x100] ;  /* 0x0001000004047984 */ /* 0x000ea20000000c00 */
[----:B-1----:R-:W-:Y:S02]  /*33d0*/  @P0 SHF.L.U32 R2, R8, 0x1f, RZ ;  /* 0x0000001f08020819 */ /* 0x002fe400000006ff */
[----:B------:R-:W-:Y:S01]  /*33e0*/  SHF.L.U32 R0, R11, 0x1f, RZ ;  /* 0x0000001f0b007819 */ /* 0x000fe200000006ff */
[----:B------:R-:W-:Y:S01]  /*33f0*/  @!PT LDS RZ, [RZ] ;  /* 0x00000000fffff984 */ /* 0x000fe20000000800 */
[----:B------:R-:W-:Y:S01]  /*3400*/  @!PT LDS RZ, [RZ] ;  /* 0x00000000fffff984 */ /* 0x000fe20000000800 */
[----:B------:R-:W-:Y:S01]  /*3410*/  @!PT LDS RZ, [RZ] ;  /* 0x00000000fffff984 */ /* 0x000fe20000000800 */
[----:B------:R-:W-:Y:S01]  /*3420*/  @!PT LDS RZ, [RZ] ;  /* 0x00000000fffff984 */ /* 0x000fe20000000800 */
[----:B------:R1:W-:Y:S06]  /*3430*/  MEMBAR.ALL.CTA ;  /* 0x0000000000007992 */ /* 0x0003ec0000008000 */
[----:B-1----:R-:W1:Y:S02]  /*3440*/  FENCE.VIEW.ASYNC.S ;  /* 0x00000000000073c6 */ /* 0x002e640000000000 */
[----:B-1----:R1:W-:Y:S01]  /*3450*/  SYNCS.ARRIVE.TRANS64.RED.A1T0 RZ, [R3+URZ], RZ ;  /* 0x000000ff03ff79a7 */ /* 0x0023e200081004ff */
[----:B------:R1:W3:Y:S01]  /*3460*/  @P0 SYNCS.PHASECHK.TRANS64.TRYWAIT P2, [UR4], R2 ;  /* 0x00000002ff0005a7 */ /* 0x0002e20008041104 */
[----:B--2---:R-:W-:Y:S01]  /*3470*/  LOP3.LUT P1, RZ, R6, 0x1, RZ, 0xc0, !PT ;  /* 0x0000000106ff7812 */ /* 0x004fe2000782c0ff */
[----:B------:R-:W2:Y:S02]  /*3480*/  SYNCS.PHASECHK.TRANS64.TRYWAIT P0, [UR18+0xb0], R0 ;  /* 0x0000b000ff0075a7 */ /* 0x000ea40008001112 */
[----:B-123--:R-:W-:Y:S10]  /*3490*/  @!P0 BRA `(.L_x_62) ;  /* 0x0000004000008947 */ /* 0x00eff40003800000 */
.L_x_122:
[----:B------:R-:W-:Y:S01]  /*34a0*/  IADD3 R10, PT, PT, R10, 0x1, RZ ;  /* 0x000000010a0a7810 */ /* 0x000fe20007ffe0ff */
[----:B------:R-:W-:Y:S06]  /*34b0*/  BRA.U !UP4, `(.L_x_63) ;  /* 0x000000010c887547 */ /* 0x000fec000b800000 */
[----:B------:R-:W-:Y:S02]  /*34c0*/  ULEA UR14, UR19, UR24, 0x6 ;  /* 0x00000018130e7291 */ /* 0x000fe4000f8e30ff */
[----:B------:R-:W-:Y:S01]  /*34d0*/  UPLOP3.LUT UP2, UPT, UPT, UPT, UPT, 0x40, 0x4 ;  /* 0x000000000004789c */ /* 0x000fe20003f4e870 */
[----:B------:R-:W-:Y:S01]  /*34e0*/  UMOV UR12, UR23 ;  /* 0x00000017000c7c82 */ /* 0x000fe20008000000 */
[----:B------:R-:W-:Y:S01]  /*34f0*/  UMOV UR11, UR22 ;  /* 0x00000016000b7c82 */ /* 0x000fe20008000000 */
[----:B------:R-:W-:-:S08]  /*3500*/  UMOV UR5, UR10 ;  /* 0x0000000a00057c82 */ /* 0x000fd00008000000 */
.L_x_66:
[----:B------:R-:W-:Y:S02]  /*3510*/  UIADD3 UR12, UPT, UPT, UR12, 0x1, URZ ;  /* 0x000000010c0c7890 */ /* 0x000fe4000fffe0ff */
[----:B--2---:R-:W-:Y:S02]  /*3520*/  ULEA UR6, UR5, UR13, 0x3 ;  /* 0x0000000d05067291 */ /* 0x004fe4000f8e18ff */
[----:B------:R-:W-:Y:S01]  /*3530*/  UISETP.NE.AND UP3, UPT, UR12, URZ, UPT ;  /* 0x000000ff0c00728c */ /* 0x000fe2000bf65270 */
[----:B---3--:R-:W-:Y:S10]  /*3540*/  @P2 BRA `(.L_x_64) ;  /* 0x00000000000c2947 */ /* 0x008ff40003800000 */
[----:B-1----:R-:W-:Y:S04]  /*3550*/  SHF.L.U32 R2, R8, 0x1f, RZ ;  /* 0x0000001f08027819 */ /* 0x002fe800000006ff */
[----:B------:R-:W1:Y:S02]  /*3560*/  SYNCS.PHASECHK.TRANS64.TRYWAIT P0, [UR6], R2 ;  /* 0x00000002ff0075a7 */ /* 0x000e640008001106 */
[----:B-1----:R-:W-:Y:S05]  /*3570*/  @!P0 BRA `(.L_x_65) ;  /* 0x0000003c00e08947 */ /* 0x002fea0003800000 */
.L_x_64:
[----:B------:R-:W-:Y:S01]  /*3580*/  UISETP.NE.AND UP0, UPT, UR11, 0x1, UPT ;  /* 0x000000010b00788c */ /* 0x000fe2000bf05270 */
[----:B------:R-:W-:Y:S01]  /*3590*/  PLOP3.LUT P2, PT, PT, PT, PT, 0x80, 0x8 ;  /* 0x000000000008781c */ /* 0x000fe20003f4f070 */
[----:B------:R-:W-:Y:S02]  /*35a0*/  UIADD3 UR4, UPT, UPT, UR5, 0x1, URZ ;  /* 0x0000000105047890 */ /* 0x000fe4000fffe0ff */
[----:B------:R-:W-:Y:S02]  /*35b0*/  ULEA UR8, UR5, UR17, 0x7 ;  /* 0x0000001105087291 */ /* 0x000fe4000f8e38ff */
[----:B------:R-:W-:Y:S01]  /*35c0*/  UISETP.NE.AND UP1, UPT, UR4, 0x5, UPT ;  /* 0x000000050400788c */ /* 0x000fe2000bf25270 */
[----:B------:R-:W-:Y:S01]  /*35d0*/  PLOP3.LUT P0, PT, PT, PT, UP0, 0x80, 0x8 ;  /* 0x000000000008781c */ /* 0x000fe20003f0f008 */
[----:B------:R-:W-:Y:S02]  /*35e0*/  UIADD3 UR11, UPT, UPT, UR11, -0x1, URZ ;  /* 0xffffffff0b0b7890 */ /* 0x000fe4000fffe0ff */
[----:B------:R-:W-:Y:S02]  /*35f0*/  USEL UR7, URZ, 0x1, UP1 ;  /* 0x00000001ff077887 */ /* 0x000fe40008800000 */
[----:B------:R-:W-:Y:S01]  /*3600*/  USEL UR10, UR4, URZ, UP1 ;  /* 0x000000ff040a7287 */ /* 0x000fe20008800000 */
[----:B------:R-:W-:Y:S03]  /*3610*/  UMOV UR9, 0xc0004010 ;  /* 0xc000401000097882 */ /* 0x000fe60000000000 */
[----:B------:R-:W-:Y:S01]  /*3620*/  @UP0 ULEA UR4, UR10, UR13, 0x3 ;  /* 0x0000000d0a040291 */ /* 0x000fe2000f8e18ff */
[----:B------:R-:W-:Y:S01]  /*3630*/  LOP3.LUT R8, R8, UR7, RZ, 0x3c, !PT ;  /* 0x0000000708087c12 */ /* 0x000fe2000f8e3cff */
[----:B------:R-:W-:Y:S03]  /*3640*/  UMOV UR7, 0xc0004010 ;  /* 0xc000401000077882 */ /* 0x000fe60000000000 */
[----:B-1----:R-:W-:Y:S04]  /*3650*/  @P0 SHF.L.U32 R0, R8, 0x1f, RZ ;  /* 0x0000001f08000819 */ /* 0x002fe800000006ff */
[----:B------:R2:W3:Y:S01]  /*3660*/  @P0 SYNCS.PHASECHK.TRANS64.TRYWAIT P2, [UR4], R0 ;  /* 0x00000000ff0005a7 */ /* 0x0004e20008041104 */
[----:B------:R-:W-:Y:S02]  /*3670*/  UIADD3 UR4, UPT, UPT, UR6, 0x28, URZ ;  /* 0x0000002806047890 */ /* 0x000fe4000fffe0ff */
[----:B------:R-:W-:Y:S03]  /*3680*/  ULEA UR6, UR5, UR16, 0x8 ;  /* 0x0000001005067291 */ /* 0x000fe6000f8e40ff */
[----:B------:R-:W-:Y:S06]  /*3690*/  UMOV UR5, UR10 ;  /* 0x0000000a00057c82 */ /* 0x000fec0008000000 */
[----:B------:R2:W-:Y:S01]  /*36a0*/  UTCIMMA gdesc[UR6], gdesc[UR8], tmem[UR14], tmem[UR20], idesc[UR21], UP2 ;  /* 0x00ff1408060075ea */ /* 0x0005e2000900010e */
[----:B------:R-:W-:Y:S01]  /*36b0*/  UPLOP3.LUT UP2, UPT, UPT, UPT, UPT, 0x80, 0x8 ;  /* 0x000000000008789c */ /* 0x000fe20003f4f070 */
[----:B------:R2:W-:Y:S01]  /*36c0*/  UTCBAR.MULTICAST [UR4], URZ, UR15 ;  /* 0x000000ff040073e9 */ /* 0x0005e2000800080f */
[----:B------:R-:W-:Y:S09]  /*36d0*/  BRA.U UP3, `(.L_x_66) ;  /* 0xfffffffd038c7547 */ /* 0x000ff2000b83ffff */
.L_x_63:
[----:B--2---:R-:W-:Y:S01]  /*36e0*/  UIADD3 UR4, UPT, UPT, UR19, 0x1, URZ ;  /* 0x0000000113047890 */ /* 0x004fe2000fffe0ff */
[C---:B------:R-:W-:Y:S01]  /*36f0*/  ISETP.NE.AND P0, PT, R10.reuse, 0x2, PT ;  /* 0x000000020a00780c */ /* 0x040fe20003f05270 */
[----:B------:R-:W-:Y:S02]  /*3700*/  UIADD3 UR5, UPT, UPT, UR18, 0x90, URZ ;  /* 0x0000009012057890 */ /* 0x000fe4000fffe0ff */
[----:B------:R-:W-:Y:S01]  /*3710*/  UISETP.NE.AND UP0, UPT, UR4, 0x4, UPT ;  /* 0x000000040400788c */ /* 0x000fe2000bf05270 */
[----:B-1----:R-:W-:Y:S02]  /*3720*/  SEL R0, RZ, 0x1, P0 ;  /* 0x00000001ff007807 */ /* 0x002fe40000000000 */
[----:B------:R-:W-:Y:S01]  /*3730*/  SEL R10, R10, RZ, P0 ;  /* 0x000000ff0a0a7207 */ /* 0x000fe20000000000 */
[----:B------:R-:W-:Y:S01]  /*3740*/  USEL UR6, URZ, 0x1, UP0 ;  /* 0x00000001ff067887 */ /* 0x000fe20008000000 */
[----:B------:R-:W-:Y:S01]  /*3750*/  LOP3.LUT R9, R9, R0, RZ, 0x3c, !PT ;  /* 0x0000000009097212 */ /* 0x000fe200078e3cff */
[----:B------:R-:W-:Y:S01]  /*3760*/  USEL UR19, UR4, URZ, UP0 ;  /* 0x000000ff04137287 */ /* 0x000fe20008000000 */
[----:B------:R1:W-:Y:S03]  /*3770*/  UTCBAR [UR5], URZ ;  /* 0x000000ff050073e9 */ /* 0x0003e600080000ff */
[----:B------:R-:W-:Y:S01]  /*3780*/  LOP3.LUT R11, R11, UR6, RZ, 0x3c, !PT ;  /* 0x000000060b0b7c12 */ /* 0x000fe2000f8e3cff */
[----:B------:R-:W-:Y:S07]  /*3790*/  @P1 BRA `(.L_x_67) ;  /* 0xfffffff800dc1947 */ /* 0x000fee000383ffff */
[----:B------:R-:W2:Y:S01]  /*37a0*/  S2UR UR8, SR_CgaCtaId ;  /* 0x00000000000879c3 */ /* 0x000ea20000008800 */
[----:B------:R-:W-:Y:S01]  /*37b0*/  ELECT P0, URZ, PT ;  /* 0x0000000000ff782f */ /* 0x000fe20003800000 */
[----:B------:R-:W-:Y:S01]  /*37c0*/  IMAD.MOV.U32 R0, RZ, RZ, 0x1 ;  /* 0x00000001ff007424 */ /* 0x000fe200078e00ff */
[----:B------:R-:W-:Y:S01]  /*37d0*/  UIADD3 UR13, UPT, UPT, UR13, 0xb0, URZ ;  /* 0x000000b00d0d7890 */ /* 0x000fe2000fffe0ff */
[----:B------:R-:W-:Y:S01]  /*37e0*/  SHF.L.U32 R2, R11, 0x1f, RZ ;  /* 0x0000001f0b027819 */ /* 0x000fe200000006ff */
[----:B------:R-:W-:-:S03]  /*37f0*/  UMOV UR4, 0x40 ;  /* 0x0000004000047882 */ /* 0x000fc60000000000 */
[----:B------:R-:W-:Y:S01]  /*3800*/  UVIRTCOUNT.DEALLOC.SMPOOL 0x80 ;  /* 0x000000800000784c */ /* 0x000fe20000000000 */
[----:B--2---:R-:W-:Y:S02]  /*3810*/  ULEA UR8, UR8, UR4, 0x18 ;  /* 0x0000000408087291 */ /* 0x004fe4000f8ec0ff */
[----:B------:R-:W-:-:S07]  /*3820*/  ULEA UR4, UR19, UR13, 0x3 ;  /* 0x0000000d13047291 */ /* 0x000fce000f8e18ff */
[----:B------:R2:W-:Y:S02]  /*3830*/  @P0 STS.U8 [UR8+0x1c], R0 ;  /* 0x00001c00ff000988 */ /* 0x0005e40008000008 */
[----:B------:R-:W4:Y:S02]  /*3840*/  SYNCS.PHASECHK.TRANS64.TRYWAIT P0, [UR4], R2 ;  /* 0x00000002ff0075a7 */ /* 0x000f240008001104 */
[----:B--2-4-:R-:W-:Y:S05]  /*3850*/  @!P0 BRA `(.L_x_68) ;  /* 0x0000003c00408947 */ /* 0x014fea0003800000 */
.L_x_125:
[----:B------:R-:W-:-:S04]  /*3860*/  UIADD3 UR4, UPT, UPT, UR19, 0x1, URZ ;  /* 0x0000000113047890 */ /* 0x000fc8000fffe0ff */
[----:B------:R-:W-:-:S04]  /*3870*/  UISETP.NE.AND UP0, UPT, UR4, 0x4, UPT ;  /* 0x000000040400788c */ /* 0x000fc8000bf05270 */
[----:B------:R-:W-:Y:S02]  /*3880*/  USEL UR6, URZ, 0x1, UP0 ;  /* 0x00000001ff067887 */ /* 0x000fe40008000000 */
[----:B------:R-:W-:-:S04]  /*3890*/  USEL UR4, UR4, URZ, UP0 ;  /* 0x000000ff04047287 */ /* 0x000fc80008000000 */
[----:B-1----:R-:W-:Y:S01]  /*38a0*/  ULEA UR5, UR4, UR13, 0x3 ;  /* 0x0000000d04057291 */ /* 0x002fe2000f8e18ff */
[----:B--2---:R-:W-:-:S04]  /*38b0*/  LOP3.LUT R2, R11, UR6, RZ, 0x3c, !PT ;  /* 0x000000060b027c12 */ /* 0x004fc8000f8e3cff */
[----:B------:R-:W-:-:S04]  /*38c0*/  SHF.L.U32 R3, R2, 0x1f, RZ ;  /* 0x0000001f02037819 */ /* 0x000fc800000006ff */
[----:B------:R-:W1:Y:S02]  /*38d0*/  SYNCS.PHASECHK.TRANS64.TRYWAIT P0, [UR5], R3 ;  /* 0x00000003ff0075a7 */ /* 0x000e640008001105 */
[----:B-1----:R-:W-:Y:S05]  /*38e0*/  @!P0 BRA `(.L_x_69) ;  /* 0x0000003c00348947 */ /* 0x002fea0003800000 */
.L_x_127:
        /* <DEDUP_REMOVED lines=9> */
.L_x_129:
[----:B------:R-:W-:-:S04]  /*3980*/  UIADD3 UR4, UPT, UPT, UR4, 0x1, URZ ;  /* 0x0000000104047890 */ /* 0x000fc8000fffe0ff */
[----:B------:R-:W-:-:S04]  /*3990*/  UISETP.NE.AND UP0, UPT, UR4, 0x4, UPT ;  /* 0x000000040400788c */ /* 0x000fc8000bf05270 */
[----:B------:R-:W-:Y:S02]  /*39a0*/  USEL UR5, URZ, 0x1, UP0 ;  /* 0x00000001ff057887 */ /* 0x000fe40008000000 */
[----:B------:R-:W-:-:S04]  /*39b0*/  USEL UR4, UR4, URZ, UP0 ;  /* 0x000000ff04047287 */ /* 0x000fc80008000000 */
[----:B------:R-:W-:Y:S01]  /*39c0*/  ULEA UR4, UR4, UR13, 0x3 ;  /* 0x0000000d04047291 */ /* 0x000fe2000f8e18ff */
[----:B------:R-:W-:-:S04]  /*39d0*/  LOP3.LUT R2, R2, UR5, RZ, 0x3c, !PT ;  /* 0x0000000502027c12 */ /* 0x000fc8000f8e3cff */
[----:B------:R-:W-:-:S04]  /*39e0*/  SHF.L.U32 R2, R2, 0x1f, RZ ;  /* 0x0000001f02027819 */ /* 0x000fc800000006ff */
[----:B------:R-:W2:Y:S02]  /*39f0*/  SYNCS.PHASECHK.TRANS64.TRYWAIT P0, [UR4], R2 ;  /* 0x00000002ff0075a7 */ /* 0x000ea40008001104 */
[----:B--2---:R-:W-:Y:S05]  /*3a00*/  @!P0 BRA `(.L_x_71) ;  /* 0x0000003c001c8947 */ /* 0x004fea0003800000 */
.L_x_131:
[----:B------:R-:W-:Y:S01]  /*3a10*/  NOP ;  /* 0x0000000000007918 */ /* 0x000fe20000000000 */
[----:B-1----:R-:W1:Y:S01]  /*3a20*/  LDS R0, [UR8+0x14] ;  /* 0x00001408ff007984 */ /* 0x002e620008000800 */
[----:B------:R-:W-:Y:S01]  /*3a30*/  ULOP3.LUT UR4, UR24, 0xffff, URZ, 0xc0, !UPT ;  /* 0x0000ffff18047892 */ /* 0x000fe2000f8ec0ff */
[----:B------:R-:W-:Y:S01]  /*3a40*/  UMOV UR5, 0xffff ;  /* 0x0000ffff00057882 */ /* 0x000fe20000000000 */
[----:B------:R-:W-:Y:S02]  /*3a50*/  UMOV UR6, 0x1 ;  /* 0x0000000100067882 */ /* 0x000fe40000000000 */
[----:B------:R-:W-:-:S04]  /*3a60*/  USHF.R.U32.HI UR4, URZ, 0x5, UR4 ;  /* 0x00000005ff047899 */ /* 0x000fc80008011604 */
[----:B------:R-:W-:Y:S02]  /*3a70*/  USHF.L.U32 UR5, UR5, UR4, URZ ;  /* 0x0000000405057299 */ /* 0x000fe400080006ff */
[----:B------:R-:W-:-:S04]  /*3a80*/  USHF.L.U32 UR4, UR6, UR4, URZ ;  /* 0x0000000406047299 */ /* 0x000fc800080006ff */
[----:B-1----:R-:W-:-:S04]  /*3a90*/  LOP3.LUT R0, R0, UR5, RZ, 0xc0, !PT ;  /* 0x0000000500007c12 */ /* 0x002fc8000f8ec0ff */
[----:B------:R-:W-:-:S13]  /*3aa0*/  ISETP.NE.AND P0, PT, R0, UR5, PT ;  /* 0x0000000500007c0c */ /* 0x000fda000bf05270 */
[----:B------:R-:W-:Y:S05]  /*3ab0*/  @P0 BRA `(.L_x_72) ;  /* 0x0000000000580947 */ /* 0x000fea0003800000 */
[----:B------:R-:W1:Y:S02]  /*3ac0*/  LDS R0, [UR8+0x18] ;  /* 0x00001808ff007984 */ /* 0x000e640008000800 */
[----:B-1----:R-:W-:-:S04]  /*3ad0*/  LOP3.LUT R0, R0, UR4, RZ, 0xc0, !PT ;  /* 0x0000000400007c12 */ /* 0x002fc8000f8ec0ff */
[----:B------:R-:W-:-:S13]  /*3ae0*/  ISETP.NE.AND P0, PT, R0, UR4, PT ;  /* 0x0000000400007c0c */ /* 0x000fda000bf05270 */
[----:B------:R-:W-:Y:S05]  /*3af0*/  @P0 BRA `(.L_x_73) ;  /* 0x00000000003c0947 */ /* 0x000fea0003800000 */
[----:B------:R-:W1:Y:S01]  /*3b00*/  S2R R2, SR_LANEID ;  /* 0x0000000000027919 */ /* 0x000e620000000000 */
[----:B------:R-:W-:-:S06]  /*3b10*/  ULOP3.LUT UR5, URZ, UR5, URZ, 0x33, !UPT ;  /* 0x00000005ff057292 */ /* 0x000fcc000f8e33ff */
[----:B------:R-:W-:-:S04]  /*3b20*/  IMAD.U32 R0, RZ, RZ, UR5 ;  /* 0x00000005ff007e24 */ /* 0x000fc8000f8e00ff */
[----:B------:R2:W4:Y:S02]  /*3b30*/  REDUX UR7, R0 ;  /* 0x00000000000773c4 */ /* 0x0005240000000000 */
[----:B------:R1:W-:Y:S01]  /*3b40*/  UTCATOMSWS.AND URZ, UR5 ;  /* 0x0000000500ff79e3 */ /* 0x0003e20008000000 */
[----:B--2---:R-:W-:Y:S01]  /*3b50*/  LOP3.LUT R0, RZ, UR4, RZ, 0x33, !PT ;  /* 0x00000004ff007c12 */ /* 0x004fe2000f8e33ff */
[----:B------:R-:W-:Y:S02]  /*3b60*/  VOTEU.ANY UR4, UPT, PT ;  /* 0x0000000000047886 */ /* 0x000fe400038e0100 */
[----:B------:R-:W-:Y:S02]  /*3b70*/  UFLO.U32 UR4, UR4 ;  /* 0x00000004000472bd */ /* 0x000fe400080e0000 */
[----:B------:R-:W2:Y:S04]  /*3b80*/  REDUX UR6, R0 ;  /* 0x00000000000673c4 */ /* 0x000ea80000000000 */
[----:B-1----:R-:W-:-:S02]  /*3b90*/  ISETP.EQ.U32.AND P0, PT, R2, UR4, PT ;  /* 0x0000000402007c0c */ /* 0x002fc4000bf02070 */
[----:B----4-:R-:W-:-:S11]  /*3ba0*/  MOV R2, UR7 ;  /* 0x0000000700027c02 */ /* 0x010fd60008000f00 */
[----:B------:R1:W-:Y:S01]  /*3bb0*/  @P0 ATOMS.AND RZ, [UR8+0x14], R2 ;  /* 0x00001402ffff098c */ /* 0x0003e2000a800008 */
[----:B--2---:R-:W-:-:S05]  /*3bc0*/  IMAD.U32 R0, RZ, RZ, UR6 ;  /* 0x00000006ff007e24 */ /* 0x004fca000f8e00ff */
[----:B------:R1:W-:Y:S01]  /*3bd0*/  @P0 ATOMS.AND RZ, [UR8+0x18], R0 ;  /* 0x00001800ffff098c */ /* 0x0003e2000a800008 */
[----:B------:R-:W-:Y:S05]  /*3be0*/  BRA `(.L_x_74) ;  /* 0x0000000000147947 */ /* 0x000fea0003800000 */
.L_x_73:
[----:B------:R-:W-:Y:S02]  /*3bf0*/  MOV R2, 0x3c10 ;  /* 0x00003c1000027802 */ /* 0x000fe40000000f00 */
[----:B---3-5:R-:W-:Y:S05]  /*3c00*/  CALL.REL.NOINC `($__internal_0_$__cuda_sm10x_tcgen05_guardrail_trap_col_being_dealloced_not_returned_by_alloc) ;  /* 0x0000003c00387944 */ /* 0x028fea0003c00000 */
[----:B------:R-:W-:Y:S05]  /*3c10*/  BRA `(.L_x_74) ;  /* 0x0000000000087947 */ /* 0x000fea0003800000 */
.L_x_72:
[----:B------:R-:W-:Y:S02]  /*3c20*/  MOV R2, 0x3c40 ;  /* 0x00003c4000027802 */ /* 0x000fe40000000f00 */
[----:B---3-5:R-:W-:Y:S05]  /*3c30*/  CALL.REL.NOINC `($__internal_2_$__cuda_sm10x_tcgen05_guardrail_trap_unallocated_columns_being_dealloced) ;  /* 0x0000003c00447944 */ /* 0x028fea0003c00000 */
.L_x_74:
[----:B------:R-:W-:Y:S01]  /*3c40*/  NOP ;  /* 0x0000000000007918 */ /* 0x000fe20000000000 */
[----:B------:R-:W-:Y:S05]  /*3c50*/  EXIT ;  /* 0x000000000000794d */ /* 0x000fea0003800000 */
.L_x_56:
[----:B------:R-:W-:-:S09]  /*3c60*/  UISETP.NE.OR UP0, UPT, UR22, 0x3, !UP3 ;  /* 0x000000031600788c */ /* 0x000fd2000df05670 */
[----:B------:R-:W-:Y:S05]  /*3c70*/  BRA.U UP0, `(.L_x_75) ;  /* 0x0000000d00087547 */ /* 0x000fea000b800000 */
[----:B------:R-:W1:Y:S01]  /*3c80*/  LDCU UR26, c[0x0][0x370] ;  /* 0x00006e00ff1a77ac */ /* 0x000e620008000800 */
[----:B------:R-:W2:Y:S01]  /*3c90*/  LDC.64 R16, c[0x0][0x348] ;  /* 0x0000d200ff107b82 */ /* 0x000ea20000000a00 */
[----:B------:R-:W-:Y:S02]  /*3ca0*/  HFMA2 R13, -RZ, RZ, 0, 0 ;  /* 0x00000000ff0d7431 */ /* 0x000fe400000001ff */
[----:B------:R-:W-:Y:S01]  /*3cb0*/  IMAD.MOV.U32 R15, RZ, RZ, 0x1 ;  /* 0x00000001ff0f7424 */ /* 0x000fe200078e00ff */
[----:B------:R-:W1:Y:S01]  /*3cc0*/  LDCU.128 UR28, c[0x0][0xb10] ;  /* 0x00016200ff1c77ac */ /* 0x000e620008000c00 */
[----:B------:R-:W-:Y:S01]  /*3cd0*/  IMAD.MOV.U32 R14, RZ, RZ, RZ ;  /* 0x000000ffff0e7224 */ /* 0x000fe200078e00ff */
[----:B------:R-:W-:Y:S01]  /*3ce0*/  MOV R12, 0x2000 ;  /* 0x00002000000c7802 */ /* 0x000fe20000000f00 */
[----:B------:R-:W3:Y:S01]  /*3cf0*/  LDCU UR25, c[0x0][0x374] ;  /* 0x00006e80ff1977ac */ /* 0x000ee20008000800 */
[----:B------:R-:W4:Y:S01]  /*3d00*/  LDC.64 R2, c[0x0][0x888] ;  /* 0x00022200ff027b82 */ /* 0x000f220000000a00 */
[----:B------:R-:W3:Y:S01]  /*3d10*/  LDCU UR16, c[0x0][0xb0c] ;  /* 0x00016180ff1077ac */ /* 0x000ee20008000800 */
[----:B------:R-:W2:Y:S06]  /*3d20*/  LDCU UR35, c[0x0][0xb20] ;  /* 0x00016400ff2377ac */ /* 0x000eac0008000800 */
[----:B------:R-:W4:Y:S01]  /*3d30*/  LDC.64 R4, c[0x0][0x890] ;  /* 0x00022400ff047b82 */ /* 0x000f220000000a00 */
[----:B------:R-:W2:Y:S01]  /*3d40*/  LDCU UR4, c[0x0][0xb30] ;  /* 0x00016600ff0477ac */ /* 0x000ea20008000800 */
[----:B------:R-:W-:Y:S01]  /*3d50*/  UMOV UR17, 0x400 ;  /* 0x0000040000117882 */ /* 0x000fe20000000000 */
[----:B-1----:R-:W-:-:S02]  /*3d60*/  UIMAD.WIDE.U32 UR32, UR26, UR28, URZ ;  /* 0x0000001c1a2072a5 */ /* 0x002fc4000f8e00ff */
[----:B---3--:R-:W-:Y:S02]  /*3d70*/  UIMAD.WIDE.U32 UR6, UR25, UR31, URZ ;  /* 0x0000001f190672a5 */ /* 0x008fe4000f8e00ff */
[----:B------:R-:W-:Y:S02]  /*3d80*/  ULEA UR17, UR48, UR17, 0x18 ;  /* 0x0000001130117291 */ /* 0x000fe4000f8ec0ff */
[----:B------:R-:W-:Y:S02]  /*3d90*/  UPLOP3.LUT UP3, UPT, UPT, UPT, UPT, 0x40, 0x4 ;  /* 0x000000000004789c */ /* 0x000fe40003f6e870 */
[----:B------:R-:W-:Y:S01]  /*3da0*/  UIADD3 UR5, UPT, UPT, UR17, 0x50, URZ ;  /* 0x0000005011057890 */ /* 0x000fe2000fffe0ff */
[----:B------:R-:W-:Y:S01]  /*3db0*/  UMOV UR32, UR33 ;  /* 0x0000002100207c82 */ /* 0x000fe20008000000 */
[----:B------:R-:W-:Y:S01]  /*3dc0*/  UMOV UR27, UR7 ;  /* 0x00000007001b7c82 */ /* 0x000fe20008000000 */
[----:B------:R-:W-:Y:S02]  /*3dd0*/  UISETP.GE.AND UP0, UPT, UR40, 0x1, UPT ;  /* 0x000000012800788c */ /* 0x000fe4000bf06270 */
[----:B------:R-:W-:Y:S01]  /*3de0*/  UISETP.NE.AND UP4, UPT, UR40, 0x1, UPT ;  /* 0x000000012800788c */ /* 0x000fe2000bf85270 */
[----:B------:R-:W1:Y:S01]  /*3df0*/  LDCU.64 UR14, c[0x0][0xb28] ;  /* 0x00016500ff0e77ac */ /* 0x000e620008000a00 */
[----:B------:R-:W-:-:S02]  /*3e00*/  UISETP.NE.AND UP6, UPT, UR16, 0x1, UPT ;  /* 0x000000011000788c */ /* 0x000fc4000bfc5270 */
[----:B------:R-:W-:Y:S02]  /*3e10*/  UISETP.NE.AND UP5, UPT, UR30, 0x1, UPT ;  /* 0x000000011e00788c */ /* 0x000fe4000bfa5270 */
[----:B------:R-:W-:Y:S02]  /*3e20*/  UPRMT UR48, UR48, 0x654, UR5 ;  /* 0x0000065430307896 */ /* 0x000fe40008000005 */
[----:B------:R-:W-:Y:S02]  /*3e30*/  USHF.R.U32.HI UR32, URZ, UR29, UR32 ;  /* 0x0000001dff207299 */ /* 0x000fe40008011620 */
[----:B--2---:R-:W-:Y:S02]  /*3e40*/  USHF.R.U32.HI UR27, URZ, UR35, UR27 ;  /* 0x00000023ff1b7299 */ /* 0x004fe4000801161b */
[----:B------:R-:W-:-:S11]  /*3e50*/  UISETP.NE.AND UP2, UPT, UR4, 0x1, UPT ;  /* 0x000000010400788c */ /* 0x000fd6000bf45270 */
.L_x_83:
[C---:B------:R-:W-:Y:S02]  /*3e60*/  LEA R7, R14.reuse, UR17, 0x3 ;  /* 0x000000110e077c11 */ /* 0x040fe4000f8e18ff */
[----:B------:R-:W-:Y:S02]  /*3e70*/  SHF.L.U32 R0, R13, 0x1f, RZ ;  /* 0x0000001f0d007819 */ /* 0x000fe400000006ff */
[----:B------:R-:W-:Y:S02]  /*3e80*/  LEA R8, R14, UR17, 0x4 ;  /* 0x000000110e087c11 */ /* 0x000fe4000f8e20ff */
[----:B--2---:R-:W2:Y:S02]  /*3e90*/  SYNCS.PHASECHK.TRANS64.TRYWAIT P0, [R7+URZ+0x70], R0 ;  /* 0x00007000070075a7 */ /* 0x004ea400080011ff */
[----:B--2---:R-:W-:Y:S05]  /*3ea0*/  @!P0 BRA `(.L_x_76) ;  /* 0x00000038000c8947 */ /* 0x004fea0003800000 */
.L_x_132:
[----:B------:R-:W3:Y:S01]  /*3eb0*/  LDS.128 R8, [R8+0x100] ;  /* 0x0001000008087984 */ /* 0x000ee20000000c00 */
[----:B------:R-:W-:Y:S01]  /*3ec0*/  UISETP.GE.AND UP0, UPT, UR40, 0x1, UPT ;  /* 0x000000012800788c */ /* 0x000fe2000bf06270 */
[----:B------:R-:W-:Y:S01]  /*3ed0*/  @!PT LDS RZ, [RZ] ;  /* 0x00000000fffff984 */ /* 0x000fe20000000800 */
[----:B------:R-:W-:Y:S01]  /*3ee0*/  @!PT LDS RZ, [RZ] ;  /* 0x00000000fffff984 */ /* 0x000fe20000000800 */
[----:B------:R-:W-:Y:S01]  /*3ef0*/  @!PT LDS RZ, [RZ] ;  /* 0x00000000fffff984 */ /* 0x000fe20000000800 */
[----:B------:R-:W-:Y:S01]  /*3f00*/  @!PT LDS RZ, [RZ] ;  /* 0x00000000fffff984 */ /* 0x000fe20000000800 */
[----:B------:R1:W-:Y:S06]  /*3f10*/  MEMBAR.ALL.CTA ;  /* 0x0000000000007992 */ /* 0x0003ec0000008000 */
[----:B-1----:R-:W1:Y:S01]  /*3f20*/  FENCE.VIEW.ASYNC.S ;  /* 0x00000000000073c6 */ /* 0x002e620000000000 */
[----:B---3--:R-:W-:Y:S11]  /*3f30*/  LOP3.LUT P0, RZ, R10, 0x1, RZ, 0xc0, !PT ;  /* 0x000000010aff7812 */ /* 0x008ff6000780c0ff */
[----:B------:R-:W-:Y:S02]  /*3f40*/  @!UPT UIADD3 URZ, UPT, UPT, URZ, URZ, URZ ;  /* 0x000000fffffff290 */ /* 0x000fe4000fffe0ff */
[----:B-1----:R-:W-:Y:S01]  /*3f50*/  VOTEU.ANY UP1, P0 ;  /* 0x0000000000ff7886 */ /* 0x002fe20000020100 */
[----:B------:R-:W-:Y:S11]  /*3f60*/  PLOP3.LUT P0, PT, PT, PT, UP1, 0x80, 0x8 ;  /* 0x000000000008781c */ /* 0x000ff60003f0f018 */
[----:B------:R-:W-:Y:S02]  /*3f70*/  @!UPT UIADD3 URZ, UPT, UPT, URZ, URZ, URZ ;  /* 0x000000fffffff290 */ /* 0x000fe4000fffe0ff */
[----:B--2---:R-:W-:Y:S02]  /*3f80*/  @P0 SHF.R.U32.HI R0, RZ, 0x10, R9 ;  /* 0x00000010ff000819 */ /* 0x004fe40000011609 */
[----:B------:R-:W-:Y:S02]  /*3f90*/  @P0 MOV R6, R8 ;  /* 0x0000000800060202 */ /* 0x000fe40000000f00 */
[----:B------:R-:W-:Y:S01]  /*3fa0*/  @P0 R2UR UR4, R0 ;  /* 0x00000000000402ca */ /* 0x000fe200000e0000 */
[----:B------:R-:W-:Y:S01]  /*3fb0*/  VIADD R0, R7, 0x80 ;  /* 0x0000008007007836 */ /* 0x000fe20000000000 */
[----:B------:R-:W-:Y:S02]  /*3fc0*/  @P0 LOP3.LUT R8, R9, 0xffff, RZ, 0xc0, !PT ;  /* 0x0000ffff09080812 */ /* 0x000fe400078ec0ff */
[----:B------:R-:W-:Y:S02]  /*3fd0*/  @P0 R2UR UR6, R6 ;  /* 0x00000000060602ca */ /* 0x000fe400000e0000 */
[----:B------:R-:W-:Y:S02]  /*3fe0*/  PRMT R0, RZ, 0x654, R0 ;  /* 0x00000654ff007816 */ /* 0x000fe40000000000 */
[----:B------:R-:W-:Y:S02]  /*3ff0*/  @P0 R2UR UR5, R8 ;  /* 0x00000000080502ca */ /* 0x000fe400000e0000 */
[----:B------:R1:W-:Y:S03]  /*4000*/  SYNCS.ARRIVE.TRANS64.RED.A1T0 RZ, [R0+URZ], RZ ;  /* 0x000000ff00ff79a7 */ /* 0x0003e600081004ff */
[----:B------:R-:W-:Y:S04]  /*4010*/  @UP1 UMOV UR24, UR4 ;  /* 0x0000000400181c82 */ /* 0x000fe80008000000 */
[----:B------:R-:W-:Y:S04]  /*4020*/  @UP1 UMOV UR13, UR6 ;  /* 0x00000006000d1c82 */ /* 0x000fe80008000000 */
[----:B------:R-:W-:Y:S01]  /*4030*/  @UP1 UMOV UR7, UR5 ;  /* 0x0000000500071c82 */ /* 0x000fe20008000000 */
[----:B------:R-:W-:Y:S05]  /*4040*/  BRA.U !UP0, `(.L_x_77) ;  /* 0x0000000108a47547 */ /* 0x000fea000b800000 */
[----:B------:R-:W-:Y:S02]  /*4050*/  UIMAD.WIDE.U32 UR10, UR7, UR31, URZ ;  /* 0x0000001f070a72a5 */ /* 0x000fe4000f8e00ff */
[----:B------:R-:W-:Y:S02]  /*4060*/  UIMAD.WIDE.U32 UR18, UR13, UR28, URZ ;  /* 0x0000001c0d1272a5 */ /* 0x000fe4000f8e00ff */
[----:B------:R-:W-:Y:S02]  /*4070*/  USEL UR4, UR25, UR27, !UP5 ;  /* 0x0000001b19047287 */ /* 0x000fe4000e800000 */
[----:B------:R-:W-:Y:S02]  /*4080*/  USEL UR8, UR26, UR32, !UP6 ;  /* 0x000000201a087287 */ /* 0x000fe4000f000000 */
[----:B------:R-:W-:Y:S02]  /*4090*/  UIMAD.WIDE.U32 UR20, UR4, UR14, URZ ;  /* 0x0000000e041472a5 */ /* 0x000fe4000f8e00ff */
[----:B------:R-:W-:Y:S01]  /*40a0*/  UIMAD.WIDE.U32 UR22, UR8, UR14, URZ ;  /* 0x0000000e081672a5 */ /* 0x000fe2000f8e00ff */
[----:B------:R-:W-:Y:S02]  /*40b0*/  UMOV UR5, UR11 ;  /* 0x0000000b00057c82 */ /* 0x000fe40008000000 */
[----:B------:R-:W-:Y:S03]  /*40c0*/  USHF.R.U32.HI UR6, URZ, UR35, UR5 ;  /* 0x00000023ff067299 */ /* 0x000fe60008011605 */
[----:B------:R-:W-:Y:S01]  /*40d0*/  UMOV UR5, UR19 ;  /* 0x0000001300057c82 */ /* 0x000fe20008000000 */
[----:B------:R-:W-:Y:S02]  /*40e0*/  USEL UR6, UR7, UR6, !UP5 ;  /* 0x0000000607067287 */ /* 0x000fe4000e800000 */
[----:B------:R-:W-:Y:S02]  /*40f0*/  USHF.R.U32.HI UR9, URZ, UR29, UR5 ;  /* 0x0000001dff097299 */ /* 0x000fe40008011605 */
[----:B------:R-:W-:Y:S01]  /*4100*/  UIMAD.WIDE.U32 UR10, UR6, UR14, URZ ;  /* 0x0000000e060a72a5 */ /* 0x000fe2000f8e00ff */
[----:B------:R-:W-:Y:S02]  /*4110*/  UMOV UR5, UR21 ;  /* 0x0000001500057c82 */ /* 0x000fe40008000000 */
[----:B------:R-:W-:Y:S03]  /*4120*/  @UP4 USHF.R.U32.HI UR4, URZ, UR15, UR5 ;  /* 0x0000000fff044299 */ /* 0x000fe60008011605 */
[----:B------:R-:W-:Y:S01]  /*4130*/  UMOV UR5, UR23 ;  /* 0x0000001700057c82 */ /* 0x000fe20008000000 */
[----:B------:R-:W-:Y:S02]  /*4140*/  UIMAD UR4, UR40, UR4, URZ ;  /* 0x00000004280472a4 */ /* 0x000fe4000f8e02ff */
[----:B------:R-:W-:Y:S02]  /*4150*/  @UP4 USHF.R.U32.HI UR8, URZ, UR15, UR5 ;  /* 0x0000000fff084299 */ /* 0x000fe40008011605 */
[----:B------:R-:W-:Y:S02]  /*4160*/  USEL UR5, UR13, UR9, !UP6 ;  /* 0x000000090d057287 */ /* 0x000fe4000f000000 */
[----:B------:R-:W-:Y:S02]  /*4170*/  UIMAD UR9, UR40, UR8, URZ ;  /* 0x00000008280972a4 */ /* 0x000fe4000f8e02ff */
[----:B------:R-:W-:Y:S03]  /*4180*/  UISETP.GE.AND UP0, UPT, UR6, UR4, UPT ;  /* 0x000000040600728c */ /* 0x000fe6000bf06270 */
[----:B------:R-:W-:Y:S01]  /*4190*/  UMOV UR4, UR11 ;  /* 0x0000000b00047c82 */ /* 0x000fe20008000000 */
[----:B------:R-:W-:Y:S02]  /*41a0*/  UISETP.GE.OR UP0, UPT, UR5, UR9, UP0 ;  /* 0x000000090500728c */ /* 0x000fe40008706670 */
[----:B------:R-:W-:Y:S02]  /*41b0*/  USHF.R.U32.HI UR4, URZ, UR15, UR4 ;  /* 0x0000000fff047299 */ /* 0x000fe40008011604 */
[----:B------:R-:W-:Y:S02]  /*41c0*/  UIMAD.WIDE.U32 UR10, UR5, UR14, URZ ;  /* 0x0000000e050a72a5 */ /* 0x000fe4000f8e00ff */
[----:B------:R-:W-:Y:S04]  /*41d0*/  USEL UR12, UR6, UR4, !UP4 ;  /* 0x00000004060c7287 */ /* 0x000fe8000e000000 */
[----:B------:R-:W-:Y:S01]  /*41e0*/  UIADD3 UR9, UPT, UPT, -UR12, URZ, URZ ;  /* 0x000000ff0c097290 */ /* 0x000fe2000fffe1ff */
[----:B------:R-:W-:Y:S02]  /*41f0*/  @!UP0 UMOV UR4, UR11 ;  /* 0x0000000b00048c82 */ /* 0x000fe40008000000 */
[----:B------:R-:W-:Y:S02]  /*4200*/  @!UP0 USHF.R.U32.HI UR4, URZ, UR15, UR4 ;  /* 0x0000000fff048299 */ /* 0x000fe40008011604 */
[----:B------:R-:W-:Y:S02]  /*4210*/  UIMAD UR9, UR40, UR9, UR6 ;  /* 0x00000009280972a4 */ /* 0x000fe4000f8e0206 */
[----:B------:R-:W-:Y:S04]  /*4220*/  @!UP0 USEL UR4, UR5, UR4, !UP4 ;  /* 0x0000000405048287 */ /* 0x000fe8000e000000 */
[----:B------:R-:W-:Y:S02]  /*4230*/  @!UP0 UIMAD UR9, UR8, UR9, UR4 ;  /* 0x00000009080982a4 */ /* 0x000fe4000f8e0204 */
[----:B------:R-:W-:Y:S02]  /*4240*/  @!UP0 UIADD3 UR10, UPT, UPT, UR12, -UR4, URZ ;  /* 0x800000040c0a8290 */ /* 0x000fe4000fffe0ff */
[----:B------:R-:W-:Y:S02]  /*4250*/  UIADD3 UR4, UPT, UPT, -UR5, URZ, URZ ;  /* 0x000000ff05047290 */ /* 0x000fe4000fffe1ff */
[----:B------:R-:W-:Y:S02]  /*4260*/  UIADD3 UR8, UPT, UPT, -UR6, URZ, URZ ;  /* 0x000000ff06087290 */ /* 0x000fe4000fffe1ff */
[----:B------:R-:W-:Y:S02]  /*4270*/  @!UP0 UIMAD UR6, UR10, UR40, UR5 ;  /* 0x000000280a0682a4 */ /* 0x000fe4000f8e0205 */
[----:B------:R-:W-:Y:S02]  /*4280*/  UIMAD UR13, UR16, UR4, UR13 ;  /* 0x00000004100d72a4 */ /* 0x000fe4000f8e020d */
[----:B------:R-:W-:Y:S01]  /*4290*/  UIMAD UR7, UR30, UR8, UR7 ;  /* 0x000000081e0772a4 */ /* 0x000fe2000f8e0207 */
[----:B------:R-:W-:Y:S02]  /*42a0*/  @!UP0 UMOV UR5, UR9 ;  /* 0x0000000900058c82 */ /* 0x000fe40008000000 */
[----:B------:R-:W-:Y:S02]  /*42b0*/  UIMAD UR13, UR5, UR16, UR13 ;  /* 0x00000010050d72a4 */ /* 0x000fe4000f8e020d */
[----:B------:R-:W-:Y:S11]  /*42c0*/  UIMAD UR7, UR6, UR30, UR7 ;  /* 0x0000001e060772a4 */ /* 0x000ff6000f8e0207 */
[----:B------:R-:W-:Y:S01]  /*42d0*/  @!UPT UIADD3 URZ, UPT, UPT, URZ, URZ, URZ ;  /* 0x000000fffffff290 */ /* 0x000fe2000fffe0ff */
.L_x_77:
[----:B------:R-:W2:Y:S01]  /*42e0*/  @!UP2 LDCU.128 UR20, c[0x0][0xb10] ;  /* 0x00016200ff14a7ac */ /* 0x000ea20008000c00 */
[C---:B----4-:R-:W-:Y:S02]  /*42f0*/  ISETP.NE.U32.AND P1, PT, R4.reuse, RZ, PT ;  /* 0x000000ff0400720c */ /* 0x050fe40003f25070 */
[----:B------:R-:W-:Y:S02]  /*4300*/  ISETP.NE.U32.AND P0, PT, R4, RZ, PT ;  /* 0x000000ff0400720c */ /* 0x000fe40003f05070 */
[C---:B------:R-:W-:Y:S02]  /*4310*/  ISETP.NE.AND.EX P1, PT, R5.reuse, RZ, PT, P1 ;  /* 0x000000ff0500720c */ /* 0x040fe40003f25310 */
[----:B------:R-:W-:Y:S01]  /*4320*/  ISETP.NE.AND.EX P0, PT, R5, RZ, PT, P0 ;  /* 0x000000ff0500720c */ /* 0x000fe20003f05300 */
[----:B------:R-:W3:Y:S01]  /*4330*/  @!UP2 LDCU UR5, c[0x0][0xb0c] ;  /* 0x00016180ff05a7ac */ /* 0x000ee20008000800 */
[----:B------:R-:W-:Y:S01]  /*4340*/  SHF.L.U32 R6, R15, 0x1f, RZ ;  /* 0x0000001f0f067819 */ /* 0x000fe200000006ff */
[----:B--2---:R-:W-:Y:S07]  /*4350*/  UIMAD.WIDE.U32 UR8, UR13, UR20, URZ ;  /* 0x000000140d0872a5 */ /* 0x004fee000f8e00ff */
[----:B------:R-:W-:Y:S01]  /*4360*/  @!UP2 UMOV UR4, UR9 ;  /* 0x000000090004ac82 */ /* 0x000fe20008000000 */
[----:B---3--:R-:W-:Y:S02]  /*4370*/  @!UP2 UISETP.NE.AND UP0, UPT, UR5, 0x1, UPT ;  /* 0x000000010500a88c */ /* 0x008fe4000bf05270 */
[----:B------:R-:W-:Y:S02]  /*4380*/  @!UP2 USHF.R.U32.HI UR4, URZ, UR21, UR4 ;  /* 0x00000015ff04a299 */ /* 0x000fe40008011604 */
[----:B------:R-:W-:Y:S02]  /*4390*/  UIMAD.WIDE.U32 UR8, UR7, UR23, URZ ;  /* 0x00000017070872a5 */ /* 0x000fe4000f8e00ff */
[----:B------:R-:W-:Y:S02]  /*43a0*/  @!UP2 USEL UR10, UR13, UR4, !UP0 ;  /* 0x000000040d0aa287 */ /* 0x000fe4000c000000 */
[----:B------:R-:W-:Y:S03]  /*43b0*/  @!UP2 UISETP.NE.AND UP0, UPT, UR22, 0x1, UPT ;  /* 0x000000011600a88c */ /* 0x000fe6000bf05270 */
[----:B------:R-:W-:Y:S02]  /*43c0*/  @!UP2 UMOV UR6, UR9 ;  /* 0x000000090006ac82 */ /* 0x000fe40008000000 */
[----:B------:R-:W2:Y:S02]  /*43d0*/  @!UP2 LDCU UR4, c[0x0][0xb20] ;  /* 0x00016400ff04a7ac */ /* 0x000ea40008000800 */
[----:B--2---:R-:W-:Y:S04]  /*43e0*/  @!UP2 USHF.R.U32.HI UR6, URZ, UR4, UR6 ;  /* 0x00000004ff06a299 */ /* 0x004fe80008011606 */
[----:B------:R-:W-:Y:S04]  /*43f0*/  @!UP2 USEL UR6, UR7, UR6, !UP0 ;  /* 0x000000060706a287 */ /* 0x000fe8000c000000 */
[----:B------:R-:W-:Y:S02]  /*4400*/  @!UP2 UIADD3 UR4, UPT, UPT, -UR10, UR6, URZ ;  /* 0x000000060a04a290 */ /* 0x000fe4000fffe1ff */
[----:B------:R-:W-:Y:S02]  /*4410*/  @!UP2 UIADD3 UR6, UPT, UPT, UR10, -UR6, URZ ;  /* 0x800000060a06a290 */ /* 0x000fe4000fffe0ff */
[----:B------:R-:W-:Y:S02]  /*4420*/  @!UP2 UIMAD UR13, UR4, UR5, UR13 ;  /* 0x00000005040da2a4 */ /* 0x000fe4000f8e020d */
[----:B------:R-:W-:Y:S01]  /*4430*/  @!UP2 UIMAD UR7, UR6, UR22, UR7 ;  /* 0x000000160607a2a4 */ /* 0x000fe2000f8e0207 */
[----:B------:R-:W-:Y:S11]  /*4440*/  BRA.U UP3, `(.L_x_78) ;  /* 0x0000000103107547 */ /* 0x000ff6000b800000 */
[----:B------:R-:W-:Y:S04]  /*4450*/  MOV R7, UR34 ;  /* 0x0000002200077c02 */ /* 0x000fe80008000f00 */
[----:B------:R-:W-:Y:S04]  /*4460*/  SHF.L.U32 R7, R7, 0x1f, RZ ;  /* 0x0000001f07077819 */ /* 0x000fe800000006ff */
[----:B------:R-:W2:Y:S02]  /*4470*/  SYNCS.PHASECHK.TRANS64.TRYWAIT P2, [UR17+0x68], R7 ;  /* 0x00006807ff0075a7 */ /* 0x000ea40008041111 */
[----:B--2---:R-:W-:Y:S05]  /*4480*/  @!P2 BRA `(.L_x_79) ;  /* 0x0000003000a8a947 */ /* 0x004fea0003800000 */
.L_x_78:
[----:B------:R-:W-:Y:S05]  /*4490*/  @!P1 BRA `(.L_x_80) ;  /* 0x0000000000309947 */ /* 0x000fea0003800000 */
[----:B------:R-:W-:Y:S01]  /*44a0*/  ISETP.NE.U32.AND P1, PT, R2, RZ, PT ;  /* 0x000000ff0200720c */ /* 0x000fe20003f25070 */
[----:B------:R-:W2:Y:S01]  /*44b0*/  LDCU.64 UR4, c[0x0][0x358] ;  /* 0x00006b00ff0477ac */ /* 0x000ea20008000a00 */
[----:B------:R-:W-:Y:S02]  /*44c0*/  IMAD.MOV.U32 R147, RZ, RZ, 0x1 ;  /* 0x00000001ff937424 */ /* 0x000fe400078e00ff */
[----:B------:R-:W-:Y:S11]  /*44d0*/  ISETP.NE.AND.EX P1, PT, R3, RZ, PT, P1 ;  /* 0x000000ff0300720c */ /* 0x000ff60003f25310 */
[----:B------:R-:W-:Y:S02]  /*44e0*/  @!UPT UIADD3 URZ, UPT, UPT, URZ, URZ, URZ ;  /* 0x000000fffffff290 */ /* 0x000fe4000fffe0ff */
[----:B------:R-:W3:Y:S01]  /*44f0*/  @P1 LDC.64 R8, c[0x0][0x888] ;  /* 0x00022200ff081b82 */ /* 0x000ee20000000a00 */
[----:B-1----:R-:W-:Y:S04]  /*4500*/  @P1 IMAD R0, R4, UR36, RZ ;  /* 0x0000002404001c24 */ /* 0x002fe8000f8e02ff */
[----:B---3--:R-:W-:Y:S04]  /*4510*/  @P1 IMAD.WIDE R8, R0, 0x4, R8 ;  /* 0x0000000400081825 */ /* 0x008fe800078e0208 */
[----:B------:R-:W-:Y:S01]  /*4520*/  HFMA2 R0, -RZ, RZ, 0, 5.9604644775390625e-08 ;  /* 0x00000001ff007431 */ /* 0x000fe200000001ff */
[----:B--2--5:R2:W5:Y:S04]  /*4530*/  @P1 LDG.E R71, desc[UR4][R8.64] ;  /* 0x0000000408471981 */ /* 0x024568000c1e1900 */
[----:B------:R-:W-:Y:S01]  /*4540*/  @!P1 PRMT R147, R0, 0x7610, R147 ;  /* 0x0000761000939816 */ /* 0x000fe20000000093 */
[----:B--2---:R-:W3:Y:S06]  /*4550*/  @!P1 LDC R71, c[0x0][0x880] ;  /* 0x00022000ff479b82 */ /* 0x004eec0000000800 */
.L_x_80:
[----:B---3-5:R-:W-:Y:S01]  /*4560*/  @!P0 ISETP.EQ.AND P1, PT, R71, RZ, PT ;  /* 0x000000ff4700820c */ /* 0x028fe20003f22270 */
[----:B------:R-:W-:Y:S01]  /*4570*/  @!UPT UIADD3 URZ, UPT, UPT, URZ, URZ, URZ ;  /* 0x000000fffffff290 */ /* 0x000fe2000fffe0ff */
[----:B------:R-:W-:Y:S11]  /*4580*/  @!P0 BRA `(.L_x_81) ;  /* 0x0000000000188947 */ /* 0x000ff60003800000 */
[----:B------:R-:W-:Y:S02]  /*4590*/  LOP3.LUT P0, RZ, R147, 0xff, RZ, 0xc0, !PT ;  /* 0x000000ff93ff7812 */ /* 0x000fe4000780c0ff */
[----:B------:R-:W-:Y:S04]  /*45a0*/  ISETP.NE.U32.AND P1, PT, R2, RZ, PT ;  /* 0x000000ff0200720c */ /* 0x000fe80003f25070 */
[----:B------:R-:W-:Y:S04]  /*45b0*/  ISETP.NE.AND.EX P1, PT, R3, RZ, PT, P1 ;  /* 0x000000ff0300720c */ /* 0x000fe80003f25310 */
[----:B------:R-:W-:Y:S03]  /*45c0*/  PLOP3.LUT P1, PT, P1, PT, PT, 0x8, 0x80 ;  /* 0x000000000080781c */ /* 0x000fe60000f2e170 */
[----:B------:R-:W-:Y:S11]  /*45d0*/  @P0 ISETP.EQ.AND P1, PT, R71, RZ, PT ;  /* 0x000000ff4700020c */ /* 0x000ff60003f22270 */
[----:B------:R-:W-:Y:S02]  /*45e0*/  @!UPT UIADD3 URZ, UPT, UPT, URZ, URZ, URZ ;  /* 0x000000fffffff290 */ /* 0x000fe4000fffe0ff */
.L_x_81:
[----:B------:R-:W2:Y:S01]  /*45f0*/  SYNCS.PHASECHK.TRANS64.TRYWAIT P0, [UR17+0x58], R6 ;  /* 0x00005806ff0075a7 */ /* 0x000ea20008001111 */
[----:B------:R-:W-:Y:S02]  /*4600*/  ELECT P2, URZ, PT ;  /* 0x0000000000ff782f */ /* 0x000fe40003840000 */
[----:B------:R-:W-:Y:S01]  /*4610*/  IADD3 R14, PT, PT, R14, 0x1, RZ ;  /* 0x000000010e0e7810 */ /* 0x000fe20007ffe0ff */
[----:B--2---:R-:W-:Y:S10]  /*4620*/  @!P0 BRA `(.L_x_82) ;  /* 0x0000003000588947 */ /* 0x004ff40003800000 */
.L_x_135:
[----:B------:R-:W-:Y:S01]  /*4630*/  PLOP3.LUT P1, PT, P1, P2, PT, 0xf2, 0x2f ;  /* 0x00000000002f781c */ /* 0x000fe20000f25e72 */
[----:B------:R-:W-:Y:S01]  /*4640*/  UMOV UR18, 0x0 ;  /* 0x0000000000127882 */ /* 0x000fe20000000000 */
[----:B------:R-:W-:Y:S01]  /*4650*/  UMOV UR19, 0x10000000 ;  /* 0x1000000000137882 */ /* 0x000fe20000000000 */
[----:B------:R-:W-:Y:S01]  /*4660*/  UMOV UR12, UR36 ;  /* 0x00000024000c7c82 */ /* 0x000fe20008000000 */
[----:B------:R-:W-:Y:S01]  /*4670*/  LOP3.LUT R15, R15, 0x1, RZ, 0x3c, !PT ;  /* 0x000000010f0f7812 */ /* 0x000fe200078e3cff */
[----:B------:R-:W-:Y:S01]  /*4680*/  UPLOP3.LUT UP3, UPT, UPT, UPT, UPT, 0x80, 0x8 ;  /* 0x000000000008789c */ /* 0x000fe20003f6f070 */
[----:B------:R-:W-:Y:S07]  /*4690*/  UMOV UR36, UR24 ;  /* 0x0000001800247c82 */ /* 0x000fee0008000000 */
[----:B-1----:R-:W-:Y:S01]  /*46a0*/  @!P1 IADD3 R6, P0, PT, R16, 0x580, RZ ;  /* 0x0000058010069810 */ /* 0x002fe20007f1e0ff */
[----:B------:R-:W-:Y:S03]  /*46b0*/  VOTEU.ALL UP0, P1 ;  /* 0x0000000000ff7886 */ /* 0x000fe60000800000 */
[----:B------:R-:W-:Y:S01]  /*46c0*/  @!P1 R2UR UR5, R6 ;  /* 0x00000000060592ca */ /* 0x000fe200000e0000 */
[----:B------:R-:W-:Y:S01]  /*46d0*/  @!P1 IMAD.X R0, RZ, RZ, R17, P0 ;  /* 0x000000ffff009224 */ /* 0x000fe200000e0611 */
[----:B------:R-:W-:Y:S01]  /*46e0*/  @!UP0 USHF.L.U32 UR10, UR45, 0x6, URZ ;  /* 0x000000062d0a8899 */ /* 0x000fe200080006ff */
[----:B------:R-:W-:Y:S01]  /*46f0*/  ISETP.NE.AND P0, PT, R14, 0x2, PT ;  /* 0x000000020e00780c */ /* 0x000fe20003f05270 */
[----:B------:R-:W-:Y:S02]  /*4700*/  @!UP0 USHF.L.U32 UR11, UR46, 0x7, URZ ;  /* 0x000000072e0b8899 */ /* 0x000fe400080006ff */
[----:B------:R-:W-:Y:S01]  /*4710*/  @!P1 R2UR UR4, R0 ;  /* 0x00000000000492ca */ /* 0x000fe200000e0000 */
[----:B------:R-:W-:Y:S01]  /*4720*/  @!UP0 UIADD3 UR8, UPT, UPT, UR17, 0x200, URZ ;  /* 0x0000020011088890 */ /* 0x000fe2000fffe0ff */
[----:B------:R-:W-:Y:S01]  /*4730*/  SEL R0, RZ, 0x1, P0 ;  /* 0x00000001ff007807 */ /* 0x000fe20000000000 */
[----:B------:R-:W-:Y:S01]  /*4740*/  @!UP0 UIADD3 UR9, UPT, UPT, UR17, 0x50, URZ ;  /* 0x0000005011098890 */ /* 0x000fe2000fffe0ff */
[----:B------:R-:W-:Y:S01]  /*4750*/  SEL R14, R14, RZ, P0 ;  /* 0x000000ff0e0e7207 */ /* 0x000fe20000000000 */
[----:B------:R-:W-:Y:S01]  /*4760*/  VOTEU.ALL UP0, P1 ;  /* 0x0000000000ff7886 */ /* 0x000fe20000800000 */
[----:B------:R-:W-:Y:S01]  /*4770*/  LOP3.LUT R13, R13, R0, RZ, 0x3c, !PT ;  /* 0x000000000d0d7212 */ /* 0x000fe200078e3cff */
[----:B------:R-:W-:Y:S01]  /*4780*/  IMAD.U32 R6, RZ, RZ, UR5 ;  /* 0x00000005ff067e24 */ /* 0x000fe2000f8e00ff */
[----:B------:R-:W-:Y:S02]  /*4790*/  UIADD3 UR45, UPT, UPT, UR7, UR57, URZ ;  /* 0x00000039072d7290 */ /* 0x000fe4000fffe0ff */
[----:B------:R-:W-:Y:S03]  /*47a0*/  UIADD3 UR46, UPT, UPT, UR13, UR60, URZ ;  /* 0x0000003c0d2e7290 */ /* 0x000fe6000fffe0ff */
[----:B------:R-:W-:Y:S01]  /*47b0*/  IMAD.U32 R7, RZ, RZ, UR4 ;  /* 0x00000004ff077e24 */ /* 0x000fe2000f8e00ff */
[----:B------:R-:W-:Y:S04]  /*47c0*/  @!P1 R2UR UR4, R6 ;  /* 0x00000000060492ca */ /* 0x000fe800000e0000 */
[----:B------:R-:W-:Y:S11]  /*47d0*/  @!P1 R2UR UR5, R7 ;  /* 0x00000000070592ca */ /* 0x000ff600000e0000 */
[----:B------:R-:W-:Y:S02]  /*47e0*/  @!UPT UIADD3 URZ, UPT, UPT, URZ, URZ, URZ ;  /* 0x000000fffffff290 */ /* 0x000fe4000fffe0ff */
[----:B------:R2:W-:Y:S01]  /*47f0*/  @!UP0 UTMALDG.3D [UR8], [UR4], desc[UR18] ;  /* 0x00001208040085b4 */ /* 0x0005e20008011000 */
[----:B------:R2:W-:Y:S01]  /*4800*/  @!P1 SYNCS.ARRIVE.TRANS64.RED.A0TR RZ, [UR17+0x50], R12 ;  /* 0x0000500cffff99a7 */ /* 0x0005e20008300411 */
[----:B------:R-:W-:Y:S01]  /*4810*/  SYNCS.ARRIVE.TRANS64.RED.A1T0 RZ, [UR48], RZ ;  /* 0x000000ffffff79a7 */ /* 0x000fe20008100430 */
[----:B------:R-:W-:Y:S05]  /*4820*/  BRA.U UP1, `(.L_x_83) ;  /* 0xfffffff5018c7547 */ /* 0x000fea000b83ffff */
[----:B------:R-:W-:Y:S07]  /*4830*/  MOV R0, UR17 ;  /* 0x0000001100007c02 */ /* 0x000fee0008000f00 */
.L_x_84:
[----:B-1----:R-:W-:-:S04]  /*4840*/  SHF.L.U32 R2, R15, 0x1f, RZ ;  /* 0x0000001f0f027819 */ /* 0x002fc800000006ff */
[----:B------:R1:W3:Y:S03]  /*4850*/  SYNCS.PHASECHK.TRANS64.TRYWAIT P0, [R0+URZ+0x58], R2 ;  /* 0x00005802000075a7 */ /* 0x0002e600080011ff */
[----:B---3--:R-:W-:Y:S05]  /*4860*/  @!P0 NANOSLEEP.SYNCS 0x989680 ;  /* 0x009896800000895d */ /* 0x008fea0003900000 */
[----:B------:R-:W3:Y:S02]  /*4870*/  @!P0 SYNCS.PHASECHK.TRANS64 P0, [R0+URZ+0x58], R2 ;  /* 0x00005802000085a7 */ /* 0x000ee400080010ff */
[----:B--23--:R-:W-:Y:S05]  /*4880*/  @P0 EXIT ;  /* 0x000000000000094d */ /* 0x00cfea0003800000 */
[----:B------:R-:W-:Y:S05]  /*4890*/  BRA `(.L_x_84) ;  /* 0xfffffffc00e87947 */ /* 0x000fea000383ffff */
.L_x_75:
[----:B------:R-:W-:-:S06]  /*48a0*/  UISETP.GE.AND UP0, UPT, UR22, 0x4, UPT ;  /* 0x000000041600788c */ /* 0x000fcc000bf06270 */
[----:B------:R-:W-:-:S13]  /*48b0*/  PLOP3.LUT P0, PT, PT, PT, UP0, 0x80, 0x8 ;  /* 0x000000000008781c */ /* 0x000fda0003f0f008 */
[----:B------:R-:W-:Y:S05]  /*48c0*/  @!P0 EXIT ;  /* 0x000000000000894d */ /* 0x000fea0003800000 */
[----:B------:R-:W-:Y:S01]  /*48d0*/  BAR.SYNC.DEFER_BLOCKING 0x6, 0xa0 ;  /* 0x0182800000007b1d */ /* 0x000fe20000010000 */
[C---:B------:R-:W-:Y:S01]  /*48e0*/  IMAD.SHL.U32 R146, R142.reuse, 0x40, RZ ;  /* 0x000000408e927824 */ /* 0x040fe200078e00ff */
[C---:B------:R-:W-:Y:S01]  /*48f0*/  R2P PR, R142.reuse, 0x6 ;  /* 0x000000068e007804 */ /* 0x040fe20000000000 */
[C---:B------:R-:W-:Y:S01]  /*4900*/  IMAD.SHL.U32 R4, R142.reuse, 0x8, RZ ;  /* 0x000000088e047824 */ /* 0x040fe200078e00ff */
[----:B------:R-:W-:Y:S01]  /*4910*/  SHF.L.U32 R69, R142, 0x10, RZ ;  /* 0x000000108e457819 */ /* 0x000fe200000006ff */
[----:B------:R-:W-:Y:S01]  /*4920*/  IMAD.MOV.U32 R144, RZ, RZ, 0x20 ;  /* 0x00000020ff907424 */ /* 0x000fe200078e00ff */
[----:B------:R-:W-:Y:S02]  /*4930*/  UMOV UR44, 0x400 ;  /* 0x00000400002c7882 */ /* 0x000fe40000000000 */
[----:B------:R-:W1:Y:S01]  /*4940*/  LDC.64 R138, c[0x0][0x888] ;  /* 0x00022200ff8a7b82 */ /* 0x000e620000000a00 */
[----:B------:R-:W-:Y:S01]  /*4950*/  ULEA UR44, UR48, UR44, 0x18 ;  /* 0x0000002c302c7291 */ /* 0x000fe2000f8ec0ff */
[----:B------:R-:W-:Y:S01]  /*4960*/  LOP3.LUT R5, R146, 0x180, RZ, 0xc0, !PT ;  /* 0x0000018092057812 */ /* 0x000fe200078ec0ff */
[----:B------:R-:W-:Y:S01]  /*4970*/  IMAD.MOV.U32 R145, RZ, RZ, 0x10 ;  /* 0x00000010ff917424 */ /* 0x000fe200078e00ff */
[----:B------:R-:W-:Y:S01]  /*4980*/  SEL R144, R144, 0xffffffe0, !P2 ;  /* 0xffffffe090907807 */ /* 0x000fe20005000000 */
[----:B------:R-:W-:Y:S01]  /*4990*/  UIADD3 UR4, UPT, UPT, UR44, 0x2200, URZ ;  /* 0x000022002c047890 */ /* 0x000fe2000fffe0ff */
[----:B------:R-:W-:Y:S01]  /*49a0*/  LOP3.LUT R4, R5, 0x30, R4, 0xf8, !PT ;  /* 0x0000003005047812 */ /* 0x000fe200078ef804 */
[----:B------:R-:W-:Y:S01]  /*49b0*/  HFMA2 R149, -RZ, RZ, 0, 0 ;  /* 0x00000000ff957431 */ /* 0x000fe200000001ff */
[----:B------:R-:W2:Y:S01]  /*49c0*/  LDC.64 R140, c[0x0][0x890] ;  /* 0x00022400ff8c7b82 */ /* 0x000ea20000000a00 */
[----:B------:R-:W-:Y:S01]  /*49d0*/  SEL R145, R145, 0xfffffff0, !P1 ;  /* 0xfffffff091917807 */ /* 0x000fe20004800000 */
[----:B------:R-:W-:Y:S01]  /*49e0*/  IMAD.MOV.U32 R68, RZ, RZ, RZ ;  /* 0x000000ffff447224 */ /* 0x000fe200078e00ff */
[----:B------:R-:W-:Y:S01]  /*49f0*/  LOP3.LUT R146, R4, 0x1e40, R146, 0xf8, !PT ;  /* 0x00001e4004927812 */ /* 0x000fe200078ef892 */
[----:B------:R-:W-:Y:S01]  /*4a00*/  IMAD.MOV.U32 R152, RZ, RZ, RZ ;  /* 0x000000ffff987224 */ /* 0x000fe200078e00ff */
[----:B------:R-:W-:-:S02]  /*4a10*/  SHF.R.U32.HI R143, RZ, 0x4, R144 ;  /* 0x00000004ff8f7819 */ /* 0x000fc40000011690 */
[----:B------:R-:W-:Y:S02]  /*4a20*/  CS2R R150, SRZ ;  /* 0x0000000000967805 */ /* 0x000fe4000001ff00 */
[----:B------:R-:W-:Y:S01]  /*4a30*/  LOP3.LUT R69, R69, 0x600000, RZ, 0xc0, !PT ;  /* 0x0060000045457812 */ /* 0x000fe200078ec0ff */
[----:B------:R-:W3:Y:S01]  /*4a40*/  LDC.64 R136, c[0x0][0x8b0] ;  /* 0x00022c00ff887b82 */ /* 0x000ee20000000a00 */
[----:B------:R-:W4:Y:S01]  /*4a50*/  LDS R0, [UR44+0x120] ;  /* 0x0001202cff007984 */ /* 0x000f220008000800 */
[----:B------:R-:W-:Y:S01]  /*4a60*/  VIADD R4, R146, UR44 ;  /* 0x0000002c92047c36 */ /* 0x000fe20008000000 */
[----:B------:R-:W-:Y:S01]  /*4a70*/  LEA.HI R143, R145, R143, RZ, 0x1c ;  /* 0x0000008f918f7211 */ /* 0x000fe200078fe0ff */
[----:B------:R-:W-:Y:S01]  /*4a80*/  IMAD.U32 R153, RZ, RZ, UR4 ;  /* 0x00000004ff997e24 */ /* 0x000fe2000f8e00ff */
[----:B------:R-:W1:Y:S01]  /*4a90*/  LDCU UR50, c[0x0][0x370] ;  /* 0x00006e00ff3277ac */ /* 0x000e620008000800 */
[--C-:B------:R-:W-:Y:S01]  /*4aa0*/  IMAD.IADD R144, R144, 0x1, R4.reuse ;  /* 0x0000000190907824 */ /* 0x100fe200078e0204 */
[----:B------:R-:W-:Y:S01]  /*4ab0*/  LEA R143, R143, R4, 0x4 ;  /* 0x000000048f8f7211 */ /* 0x000fe200078e20ff */
[----:B------:R-:W1:Y:S01]  /*4ac0*/  LDC.64 R134, c[0x0][0x8a8] ;  /* 0x00022a00ff867b82 */ /* 0x000e620000000a00 */
[----:B------:R-:W-:Y:S01]  /*4ad0*/  IMAD.IADD R145, R145, 0x1, R4 ;  /* 0x0000000191917824 */ /* 0x000fe200078e0204 */
[----:B------:R-:W1:Y:S01]  /*4ae0*/  LDCU.64 UR62, c[0x0][0x348] ;  /* 0x00006900ff3e77ac */ /* 0x000e620008000a00 */
[----:B------:R-:W1:Y:S01]  /*4af0*/  LDCU UR41, c[0x0][0xb0c] ;  /* 0x00016180ff2977ac */ /* 0x000e620008000800 */
[----:B------:R-:W1:Y:S01]  /*4b00*/  LDCU UR39, c[0x0][0xb30] ;  /* 0x00016600ff2777ac */ /* 0x000e620008000800 */
[----:B------:R-:W1:Y:S01]  /*4b10*/  LDCU.64 UR58, c[0x0][0x888] ;  /* 0x00011100ff3a77ac */ /* 0x000e620008000a00 */
[----:B------:R-:W1:Y:S01]  /*4b20*/  LDCU.64 UR42, c[0x0][0xb28] ;  /* 0x00016500ff2a77ac */ /* 0x000e620008000a00 */
[----:B------:R-:W1:Y:S01]  /*4b30*/  LDCU.128 UR52, c[0x0][0xb10] ;  /* 0x00016200ff3477ac */ /* 0x000e620008000c00 */
[----:B------:R-:W1:Y:S01]  /*4b40*/  LDCU UR49, c[0x0][0x374] ;  /* 0x00006e80ff3177ac */ /* 0x000e620008000800 */
[----:B------:R-:W-:Y:S01]  /*4b50*/  UIADD3 UR56, UPT, UPT, UR44, 0x200, URZ ;  /* 0x000002002c387890 */ /* 0x000fe2000fffe0ff */
[----:B--2-4-:R-:W-:-:S11]  /*4b60*/  IMAD.IADD R69, R0, 0x1, R69 ;  /* 0x0000000100457824 */ /* 0x014fd600078e0245 */
.L_x_102:
[----:B------:R-:W-:Y:S02]  /*4b70*/  LEA R3, R149, UR44, 0x3 ;  /* 0x0000002c95037c11 */ /* 0x000fe4000f8e18ff */
[----:B------:R-:W-:Y:S02]  /*4b80*/  SHF.L.U32 R0, R151, 0x1f, RZ ;  /* 0x0000001f97007819 */ /* 0x000fe400000006ff */
[----:B------:R-:W-:Y:S02]  /*4b90*/  LEA R4, R149, UR44, 0x4 ;  /* 0x0000002c95047c11 */ /* 0x000fe4000f8e20ff */
[----:B--2---:R-:W2:Y:S02]  /*4ba0*/  SYNCS.PHASECHK.TRANS64.TRYWAIT P0, [R3+URZ+0x70], R0 ;  /* 0x00007000030075a7 */ /* 0x004ea400080011ff */
[----:B-12---:R-:W-:Y:S05]  /*4bb0*/  @!P0 BRA `(.L_x_85) ;  /* 0x0000002c000c8947 */ /* 0x006fea0003800000 */
.L_x_136:
[----:B------:R-:W4:Y:S01]  /*4bc0*/  LDS.128 R4, [R4+0x100] ;  /* 0x0001000004047984 */ /* 0x000f220000000c00 */
[----:B------:R-:W-:Y:S01]  /*4bd0*/  UISETP.GE.AND UP0, UPT, UR40, 0x1, UPT ;  /* 0x000000012800788c */ /* 0x000fe2000bf06270 */
[----:B------:R-:W-:Y:S01]  /*4be0*/  @!PT LDS RZ, [RZ] ;  /* 0x00000000fffff984 */ /* 0x000fe20000000800 */
[----:B------:R-:W-:Y:S01]  /*4bf0*/  @!PT LDS RZ, [RZ] ;  /* 0x00000000fffff984 */ /* 0x000fe20000000800 */
[----:B------:R-:W-:Y:S01]  /*4c00*/  @!PT LDS RZ, [RZ] ;  /* 0x00000000fffff984 */ /* 0x000fe20000000800 */
[----:B------:R-:W-:Y:S01]  /*4c10*/  @!PT LDS RZ, [RZ] ;  /* 0x00000000fffff984 */ /* 0x000fe20000000800 */
[----:B------:R1:W-:Y:S06]  /*4c20*/  MEMBAR.ALL.CTA ;  /* 0x0000000000007992 */ /* 0x0003ec0000008000 */
[----:B-1----:R-:W1:Y:S01]  /*4c30*/  FENCE.VIEW.ASYNC.S ;  /* 0x00000000000073c6 */ /* 0x002e620000000000 */
[----:B----4-:R-:W-:Y:S11]  /*4c40*/  LOP3.LUT P0, RZ, R6, 0x1, RZ, 0xc0, !PT ;  /* 0x0000000106ff7812 */ /* 0x010ff6000780c0ff */
[----:B------:R-:W-:Y:S02]  /*4c50*/  @!UPT UIADD3 URZ, UPT, UPT, URZ, URZ, URZ ;  /* 0x000000fffffff290 */ /* 0x000fe4000fffe0ff */
[----:B-1----:R-:W-:Y:S01]  /*4c60*/  VOTEU.ANY UP1, P0 ;  /* 0x0000000000ff7886 */ /* 0x002fe20000020100 */
[----:B------:R-:W-:Y:S01]  /*4c70*/  PLOP3.LUT P0, PT, PT, PT, UP1, 0x80, 0x8 ;  /* 0x000000000008781c */ /* 0x000fe20003f0f018 */
[----:B------:R-:W-:Y:S11]  /*4c80*/  UP2UR UR47, UPR, URZ, 0x2 ;  /* 0x00000002ff2f7883 */ /* 0x000ff60008000000 */
[----:B------:R-:W-:Y:S01]  /*4c90*/  @!UPT UIADD3 URZ, UPT, UPT, URZ, URZ, URZ ;  /* 0x000000fffffff290 */ /* 0x000fe2000fffe0ff */
        /* <DEDUP_REMOVED lines=13> */
[----:B------:R-:W2:Y:S01]  /*4d70*/  LDCU UR12, c[0x0][0xb20] ;  /* 0x00016400ff0c77ac */ /* 0x000ea20008000800 */
[----:B------:R-:W-:Y:S02]  /*4d80*/  UIMAD.WIDE.U32 UR4, UR49, UR55, URZ ;  /* 0x00000037310472a5 */ /* 0x000fe4000f8e00ff */
[----:B------:R-:W-:Y:S02]  /*4d90*/  UIMAD.WIDE.U32 UR6, UR50, UR52, URZ ;  /* 0x00000034320672a5 */ /* 0x000fe4000f8e00ff */
[----:B------:R-:W-:Y:S02]  /*4da0*/  UISETP.NE.AND UP0, UPT, UR54, 0x1, UPT ;  /* 0x000000013600788c */ /* 0x000fe4000bf05270 */
[----:B------:R-:W-:Y:S02]  /*4db0*/  UIMAD.WIDE.U32 UR8, UR37, UR55, URZ ;  /* 0x00000037250872a5 */ /* 0x000fe4000f8e00ff */
[----:B------:R-:W-:Y:S02]  /*4dc0*/  UIMAD.WIDE.U32 UR10, UR38, UR52, URZ ;  /* 0x00000034260a72a5 */ /* 0x000fe4000f8e00ff */
[----:B------:R-:W-:Y:S02]  /*4dd0*/  UISETP.NE.AND UP1, UPT, UR41, 0x1, UPT ;  /* 0x000000012900788c */ /* 0x000fe4000bf25270 */
[----:B------:R-:W-:Y:S01]  /*4de0*/  UISETP.NE.AND UP2, UPT, UR40, 0x1, UPT ;  /* 0x000000012800788c */ /* 0x000fe2000bf45270 */
[----:B------:R-:W-:Y:S02]  /*4df0*/  UMOV UR4, UR5 ;  /* 0x0000000500047c82 */ /* 0x000fe40008000000 */
[----:B--2---:R-:W-:Y:S03]  /*4e00*/  USHF.R.U32.HI UR5, URZ, UR12, UR4 ;  /* 0x0000000cff057299 */ /* 0x004fe60008011604 */
[----:B------:R-:W-:Y:S02]  /*4e10*/  UMOV UR4, UR7 ;  /* 0x0000000700047c82 */ /* 0x000fe40008000000 */
[----:B------:R-:W-:Y:S02]  /*4e20*/  USHF.R.U32.HI UR7, URZ, UR53, UR4 ;  /* 0x00000035ff077299 */ /* 0x000fe40008011604 */
[----:B------:R-:W-:Y:S02]  /*4e30*/  USEL UR4, UR49, UR5, !UP0 ;  /* 0x0000000531047287 */ /* 0x000fe4000c000000 */
[----:B------:R-:W-:Y:S01]  /*4e40*/  USEL UR7, UR50, UR7, !UP1 ;  /* 0x0000000732077287 */ /* 0x000fe2000c800000 */
[----:B------:R-:W-:Y:S01]  /*4e50*/  UMOV UR5, UR9 ;  /* 0x0000000900057c82 */ /* 0x000fe20008000000 */
[----:B------:R-:W-:Y:S02]  /*4e60*/  UIMAD.WIDE.U32 UR8, UR4, UR42, URZ ;  /* 0x0000002a040872a5 */ /* 0x000fe4000f8e00ff */
[----:B------:R-:W-:Y:S03]  /*4e70*/  USHF.R.U32.HI UR6, URZ, UR12, UR5 ;  /* 0x0000000cff067299 */ /* 0x000fe60008011605 */
[----:B------:R-:W-:Y:S01]  /*4e80*/  UMOV UR5, UR11 ;  /* 0x0000000b00057c82 */ /* 0x000fe20008000000 */
[----:B------:R-:W-:Y:S02]  /*4e90*/  UIMAD.WIDE.U32 UR10, UR7, UR42, URZ ;  /* 0x0000002a070a72a5 */ /* 0x000fe4000f8e00ff */
[----:B------:R-:W-:Y:S02]  /*4ea0*/  USHF.R.U32.HI UR12, URZ, UR53, UR5 ;  /* 0x00000035ff0c7299 */ /* 0x000fe40008011605 */
[----:B------:R-:W-:Y:S01]  /*4eb0*/  USEL UR6, UR37, UR6, !UP0 ;  /* 0x0000000625067287 */ /* 0x000fe2000c000000 */
[----:B------:R-:W-:Y:S02]  /*4ec0*/  UMOV UR5, UR9 ;  /* 0x0000000900057c82 */ /* 0x000fe40008000000 */
[----:B------:R-:W-:Y:S01]  /*4ed0*/  UMOV UR10, UR11 ;  /* 0x0000000b000a7c82 */ /* 0x000fe20008000000 */
[----:B------:R-:W-:Y:S02]  /*4ee0*/  @UP2 USHF.R.U32.HI UR4, URZ, UR43, UR5 ;  /* 0x0000002bff042299 */ /* 0x000fe40008011605 */
[----:B------:R-:W-:Y:S02]  /*4ef0*/  @UP2 USHF.R.U32.HI UR7, URZ, UR43, UR10 ;  /* 0x0000002bff072299 */ /* 0x000fe4000801160a */
[----:B------:R-:W-:Y:S02]  /*4f00*/  UIMAD UR4, UR40, UR4, URZ ;  /* 0x00000004280472a4 */ /* 0x000fe4000f8e02ff */
[----:B------:R-:W-:Y:S02]  /*4f10*/  UIMAD.WIDE.U32 UR10, UR6, UR42, URZ ;  /* 0x0000002a060a72a5 */ /* 0x000fe4000f8e00ff */
[----:B------:R-:W-:Y:S02]  /*4f20*/  USEL UR5, UR38, UR12, !UP1 ;  /* 0x0000000c26057287 */ /* 0x000fe4000c800000 */
[----:B------:R-:W-:Y:S02]  /*4f30*/  UIMAD UR8, UR40, UR7, URZ ;  /* 0x00000007280872a4 */ /* 0x000fe4000f8e02ff */
[----:B------:R-:W-:Y:S03]  /*4f40*/  UISETP.GE.AND UP0, UPT, UR6, UR4, UPT ;  /* 0x000000040600728c */ /* 0x000fe6000bf06270 */
[----:B------:R-:W-:Y:S01]  /*4f50*/  UMOV UR4, UR11 ;  /* 0x0000000b00047c82 */ /* 0x000fe20008000000 */
[----:B------:R-:W-:Y:S02]  /*4f60*/  UISETP.GE.OR UP0, UPT, UR5, UR8, UP0 ;  /* 0x000000080500728c */ /* 0x000fe40008706670 */
[----:B------:R-:W-:Y:S02]  /*4f70*/  USHF.R.U32.HI UR4, URZ, UR43, UR4 ;  /* 0x0000002bff047299 */ /* 0x000fe40008011604 */
[----:B------:R-:W-:Y:S02]  /*4f80*/  UIMAD.WIDE.U32 UR8, UR5, UR42, URZ ;  /* 0x0000002a050872a5 */ /* 0x000fe4000f8e00ff */
[----:B------:R-:W-:Y:S02]  /*4f90*/  USEL UR11, UR6, UR4, !UP2 ;  /* 0x00000004060b7287 */ /* 0x000fe4000d000000 */
[----:B------:R-:W-:Y:S02]  /*4fa0*/  UIADD3 UR8, UPT, UPT, -UR5, URZ, URZ ;  /* 0x000000ff05087290 */ /* 0x000fe4000fffe1ff */
[----:B------:R-:W-:Y:S01]  /*4fb0*/  UIADD3 UR10, UPT, UPT, -UR11, URZ, URZ ;  /* 0x000000ff0b0a7290 */ /* 0x000fe2000fffe1ff */
[----:B------:R-:W-:Y:S01]  /*4fc0*/  @!UP0 UMOV UR4, UR9 ;  /* 0x0000000900048c82 */ /* 0x000fe20008000000 */
[----:B------:R-:W-:Y:S02]  /*4fd0*/  UIADD3 UR9, UPT, UPT, -UR6, URZ, URZ ;  /* 0x000000ff06097290 */ /* 0x000fe4000fffe1ff */
[----:B------:R-:W-:Y:S02]  /*4fe0*/  @!UP0 USHF.R.U32.HI UR4, URZ, UR43, UR4 ;  /* 0x0000002bff048299 */ /* 0x000fe40008011604 */
[----:B------:R-:W-:Y:S02]  /*4ff0*/  UIMAD UR10, UR40, UR10, UR6 ;  /* 0x0000000a280a72a4 */ /* 0x000fe4000f8e0206 */
[----:B------:R-:W-:Y:S04]  /*5000*/  @!UP0 USEL UR4, UR5, UR4, !UP2 ;  /* 0x0000000405048287 */ /* 0x000fe8000d000000 */
[----:B------:R-:W-:Y:S02]  /*5010*/  @!UP0 UIMAD UR10, UR7, UR10, UR4 ;  /* 0x0000000a070a82a4 */ /* 0x000fe4000f8e0204 */
[----:B------:R-:W-:Y:S02]  /*5020*/  @!UP0 UIADD3 UR11, UPT, UPT, UR11, -UR4, URZ ;  /* 0x800000040b0b8290 */ /* 0x000fe4000fffe0ff */
[----:B------:R-:W-:Y:S02]  /*5030*/  UIMAD UR7, UR41, UR8, UR38 ;  /* 0x00000008290772a4 */ /* 0x000fe4000f8e0226 */
[----:B------:R-:W-:Y:S02]  /*5040*/  @!UP0 UIMAD UR6, UR11, UR40, UR5 ;  /* 0x000000280b0682a4 */ /* 0x000fe4000f8e0205 */
[----:B------:R-:W-:Y:S01]  /*5050*/  UIMAD UR4, UR54, UR9, UR37 ;  /* 0x00000009360472a4 */ /* 0x000fe2000f8e0225 */
[----:B------:R-:W-:Y:S02]  /*5060*/  @!UP0 UMOV UR5, UR10 ;  /* 0x0000000a00058c82 */ /* 0x000fe40008000000 */
[----:B------:R-:W-:Y:S02]  /*5070*/  UIMAD UR38, UR5, UR41, UR7 ;  /* 0x00000029052672a4 */ /* 0x000fe4000f8e0207 */
[----:B------:R-:W-:Y:S11]  /*5080*/  UIMAD UR37, UR6, UR54, UR4 ;  /* 0x00000036062572a4 */ /* 0x000ff6000f8e0204 */
[----:B------:R-:W-:Y:S01]  /*5090*/  @!UPT UIADD3 URZ, UPT, UPT, URZ, URZ, URZ ;  /* 0x000000fffffff290 */ /* 0x000fe2000fffe0ff */
.L_x_86:
[----:B------:R-:W-:Y:S01]  /*50a0*/  UISETP.NE.AND UP0, UPT, UR39, 0x1, UPT ;  /* 0x000000012700788c */ /* 0x000fe2000bf05270 */
[----:B------:R-:W-:Y:S10]  /*50b0*/  IADD3 R149, PT, PT, R149, 0x1, RZ ;  /* 0x0000000195957810 */ /* 0x000ff40007ffe0ff */
[----:B------:R-:W2:Y:S01]  /*50c0*/  @!UP0 LDCU.128 UR12, c[0x0][0xb10] ;  /* 0x00016200ff0c87ac */ /* 0x000ea20008000c00 */
[----:B------:R-:W4:Y:S01]  /*50d0*/  @!UP0 LDCU UR5, c[0x0][0xb0c] ;  /* 0x00016180ff0587ac */ /* 0x000f220008000800 */
[----:B------:R-:W3:Y:S01]  /*50e0*/  @!UP0 LDCU UR10, c[0x0][0xb20] ;  /* 0x00016400ff0a87ac */ /* 0x000ee20008000800 */
[----:B--2---:R-:W-:Y:S02]  /*50f0*/  UIMAD.WIDE.U32 UR8, UR38, UR12, URZ ;  /* 0x0000000c260872a5 */ /* 0x004fe4000f8e00ff */
[----:B------:R-:W-:Y:S02]  /*5100*/  UIMAD.WIDE.U32 UR6, UR37, UR15, URZ ;  /* 0x0000000f250672a5 */ /* 0x000fe4000f8e00ff */
[----:B------:R-:W-:Y:S03]  /*5110*/  @!UP0 UISETP.NE.AND UP1, UPT, UR14, 0x1, UPT ;  /* 0x000000010e00888c */ /* 0x000fe6000bf25270 */
[----:B------:R-:W-:Y:S01]  /*5120*/  @!UP0 UMOV UR4, UR9 ;  /* 0x0000000900048c82 */ /* 0x000fe20008000000 */
[----:B----4-:R-:W-:Y:S02]  /*5130*/  @!UP0 UISETP.NE.AND UP2, UPT, UR5, 0x1, UPT ;  /* 0x000000010500888c */ /* 0x010fe4000bf45270 */
[----:B------:R-:W-:Y:S01]  /*5140*/  @!UP0 USHF.R.U32.HI UR4, URZ, UR13, UR4 ;  /* 0x0000000dff048299 */ /* 0x000fe20008011604 */
[----:B------:R-:W-:Y:S02]  /*5150*/  @!UP0 UMOV UR6, UR7 ;  /* 0x0000000700068c82 */ /* 0x000fe40008000000 */
[----:B---3--:R-:W-:Y:S02]  /*5160*/  @!UP0 USHF.R.U32.HI UR6, URZ, UR10, UR6 ;  /* 0x0000000aff068299 */ /* 0x008fe40008011606 */
[----:B------:R-:W-:Y:S02]  /*5170*/  @!UP0 USEL UR7, UR38, UR4, !UP2 ;  /* 0x0000000426078287 */ /* 0x000fe4000d000000 */
[----:B------:R-:W-:Y:S04]  /*5180*/  @!UP0 USEL UR6, UR37, UR6, !UP1 ;  /* 0x0000000625068287 */ /* 0x000fe8000c800000 */
[----:B------:R-:W-:Y:S02]  /*5190*/  @!UP0 UIADD3 UR4, UPT, UPT, -UR7, UR6, URZ ;  /* 0x0000000607048290 */ /* 0x000fe4000fffe1ff */
[----:B------:R-:W-:Y:S02]  /*51a0*/  @!UP0 UIADD3 UR6, UPT, UPT, UR7, -UR6, URZ ;  /* 0x8000000607068290 */ /* 0x000fe4000fffe0ff */
[----:B------:R-:W-:Y:S02]  /*51b0*/  @!UP0 UIMAD UR38, UR4, UR5, UR38 ;  /* 0x00000005042682a4 */ /* 0x000fe4000f8e0226 */
[----:B------:R-:W-:Y:S02]  /*51c0*/  @!UP0 UIMAD UR37, UR6, UR14, UR37 ;  /* 0x0000000e062582a4 */ /* 0x000fe4000f8e0225 */
[----:B------:R-:W-:Y:S09]  /*51d0*/  ULOP3.LUT UP0, URZ, UR56, 0x1b0, URZ, 0xc0, !UPT ;  /* 0x000001b038ff7892 */ /* 0x000ff2000f80c0ff */
[----:B------:R-:W-:Y:S05]  /*51e0*/  BRA.U !UP0, `(.L_x_87) ;  /* 0x0000000108407547 */ /* 0x000fea000b800000 */
[----:B------:R-:W2:Y:S01]  /*51f0*/  LDCU.64 UR8, c[0x4][0x80] ;  /* 0x01001000ff0877ac */ /* 0x000ea20008000a00 */
[----:B------:R-:W-:Y:S01]  /*5200*/  MOV R3, 0x0 ;  /* 0x0000000000037802 */ /* 0x000fe20000000f00 */
[----:B------:R-:W-:Y:S02]  /*5210*/  HFMA2 R12, -RZ, RZ, 0, 5.9604644775390625e-08 ;  /* 0x00000001ff0c7431 */ /* 0x000fe400000001ff */
[----:B------:R-:W-:Y:S02]  /*5220*/  IMAD.MOV.U32 R8, RZ, RZ, 0x70 ;  /* 0x00000070ff087424 */ /* 0x000fe400078e00ff */
[----:B------:R-:W-:Y:S01]  /*5230*/  IMAD.MOV.U32 R13, RZ, RZ, RZ ;  /* 0x000000ffff0d7224 */ /* 0x000fe200078e00ff */
[----:B------:R-:W3:Y:S01]  /*5240*/  LDCU.64 UR6, c[0x4][0x88] ;  /* 0x01001100ff0677ac */ /* 0x000ee20008000a00 */
[----:B------:R-:W4:Y:S01]  /*5250*/  LDC.64 R2, c[0x4][R3] ;  /* 0x0100000003027b82 */ /* 0x000f220000000a00 */
[----:B------:R-:W1:Y:S01]  /*5260*/  LDCU.64 UR4, c[0x4][0x8] ;  /* 0x01000100ff0477ac */ /* 0x000e620008000a00 */
[----:B--2---:R-:W-:Y:S01]  /*5270*/  MOV R5, UR9 ;  /* 0x0000000900057c02 */ /* 0x004fe20008000f00 */
[----:B------:R-:W-:Y:S01]  /*5280*/  IMAD.U32 R4, RZ, RZ, UR8 ;  /* 0x00000008ff047e24 */ /* 0x000fe2000f8e00ff */
[----:B---3--:R-:W-:Y:S01]  /*5290*/  MOV R7, UR7 ;  /* 0x0000000700077c02 */ /* 0x008fe20008000f00 */
[----:B------:R-:W-:Y:S01]  /*52a0*/  IMAD.U32 R6, RZ, RZ, UR6 ;  /* 0x00000006ff067e24 */ /* 0x000fe2000f8e00ff */
[----:B-1----:R-:W-:Y:S01]  /*52b0*/  MOV R11, UR5 ;  /* 0x00000005000b7c02 */ /* 0x002fe20008000f00 */
[----:B------:R-:W-:Y:S02]  /*52c0*/  IMAD.U32 R10, RZ, RZ, UR4 ;  /* 0x00000004ff0a7e24 */ /* 0x000fe4000f8e00ff */
[----:B------:R-:W-:Y:S07]  /*52d0*/  LEPC R20, `(.L_x_87) ;  /* 0x000000001014794e */ /* 0x000fee0000000000 */
[----:B----45:R-:W-:Y:S05]  /*52e0*/  CALL.ABS.NOINC R2 ;  /* 0x0000000002007343 */ /* 0x030fea0003c00000 */
.L_x_87:
[----:B------:R-:W-:Y:S01]  /*52f0*/  LOP3.LUT P0, RZ, R153, 0x1b0, RZ, 0xc0, !PT ;  /* 0x000001b099ff7812 */ /* 0x000fe2000780c0ff */
[----:B------:R-:W-:Y:S11]  /*5300*/  BSSY.RECONVERGENT B6, `(.L_x_88) ;  /* 0x0000013000067945 */ /* 0x000ff60003800200 */
[----:B------:R-:W-:Y:S01]  /*5310*/  @!UPT UIADD3 URZ, UPT, UPT, URZ, URZ, URZ ;  /* 0x000000fffffff290 */ /* 0x000fe2000fffe0ff */
[----:B------:R-:W-:Y:S05]  /*5320*/  @!P0 BRA `(.L_x_89) ;  /* 0x0000000000408947 */ /* 0x000fea0003800000 */
        /* <DEDUP_REMOVED lines=16> */
.L_x_89:
[----:B------:R-:W-:Y:S05]  /*5430*/  BSYNC.RECONVERGENT B6 ;  /* 0x0000000000067941 */ /* 0x000fea0003800200 */
.L_x_88:
[----:B------:R-:W-:Y:S01]  /*5440*/  ISETP.NE.U32.AND P3, PT, R140, RZ, PT ;  /* 0x000000ff8c00720c */ /* 0x000fe20003f65070 */
[----:B------:R-:W-:Y:S01]  /*5450*/  UISETP.NE.AND UP1, UPT, UR61, URZ, UPT ;  /* 0x000000ff3d00728c */ /* 0x000fe2000bf25270 */
[----:B------:R-:W-:Y:S02]  /*5460*/  ISETP.NE.U32.AND P4, PT, R136, RZ, PT ;  /* 0x000000ff8800720c */ /* 0x000fe40003f85070 */
[----:B------:R-:W-:Y:S02]  /*5470*/  ISETP.NE.AND.EX P3, PT, R141, RZ, PT, P3 ;  /* 0x000000ff8d00720c */ /* 0x000fe40003f65330 */
[----:B------:R-:W-:Y:S02]  /*5480*/  PLOP3.LUT P1, PT, PT, PT, PT, 0x8, 0x80 ;  /* 0x000000000080781c */ /* 0x000fe40003f2e170 */
[----:B------:R-:W-:Y:S02]  /*5490*/  PLOP3.LUT P0, PT, PT, PT, UP1, 0x80, 0x8 ;  /* 0x000000000008781c */ /* 0x000fe40003f0f018 */
[----:B------:R-:W-:Y:S02]  /*54a0*/  ISETP.NE.AND.EX P4, PT, R137, RZ, PT, P4 ;  /* 0x000000ff8900720c */ /* 0x000fe40003f85340 */
[----:B------:R-:W2:Y:S09]  /*54b0*/  @UP1 LDCU.64 UR4, c[0x0][0x888] ;  /* 0x00011100ff0417ac */ /* 0x000eb20008000a00 */
[----:B------:R-:W-:Y:S01]  /*54c0*/  @P0 PLOP3.LUT P1, PT, P3, PT, PT, 0x80, 0x8 ;  /* 0x000000000008081c */ /* 0x000fe20001f2f070 */
[----:B--2---:R-:W-:Y:S04]  /*54d0*/  @UP1 UISETP.NE.U32.AND UP0, UPT, UR4, URZ, UPT ;  /* 0x000000ff0400128c */ /* 0x004fe8000bf05070 */
[----:B------:R-:W-:Y:S04]  /*54e0*/  @UP1 UISETP.NE.AND.EX UP0, UPT, UR5, URZ, UPT, UP0 ;  /* 0x000000ff0500128c */ /* 0x000fe8000bf05300 */
[----:B------:R-:W-:Y:S01]  /*54f0*/  @UP1 USEL UR4, URZ, 0xffffffff, UP0 ;  /* 0xffffffffff041887 */ /* 0x000fe20008000000 */
[----:B------:R-:W-:Y:S11]  /*5500*/  @!P3 BRA `(.L_x_90) ;  /* 0x000000000030b947 */ /* 0x000ff60003800000 */
        /* <DEDUP_REMOVED lines=12> */
.L_x_90:
[----:B------:R-:W-:Y:S05]  /*55d0*/  @!P4 BRA `(.L_x_91) ;  /* 0x000000000024c947 */ /* 0x000fea0003800000 */
[----:B------:R-:W-:Y:S01]  /*55e0*/  ISETP.NE.U32.AND P2, PT, R134, RZ, PT ;  /* 0x000000ff8600720c */ /* 0x000fe20003f45070 */
[----:B------:R-:W2:Y:S03]  /*55f0*/  LDCU.64 UR6, c[0x0][0x358] ;  /* 0x00006b00ff0677ac */ /* 0x000ea60008000a00 */
[----:B------:R-:W-:Y:S11]  /*5600*/  ISETP.NE.AND.EX P2, PT, R135, RZ, PT, P2 ;  /* 0x000000ff8700720c */ /* 0x000ff60003f45320 */
[----:B------:R-:W-:Y:S02]  /*5610*/  @!UPT UIADD3 URZ, UPT, UPT, URZ, URZ, URZ ;  /* 0x000000fffffff290 */ /* 0x000fe4000fffe0ff */
[----:B------:R-:W4:Y:S01]  /*5620*/  @P2 LDC.64 R2, c[0x0][0x8a8] ;  /* 0x00022a00ff022b82 */ /* 0x000f220000000a00 */
[----:B-1----:R-:W-:Y:S04]  /*5630*/  @P2 IMAD R0, R136, UR36, RZ ;  /* 0x0000002488002c24 */ /* 0x002fe8000f8e02ff */
[----:B----4-:R-:W-:Y:S05]  /*5640*/  @P2 IMAD.WIDE R2, R0, 0x4, R2 ;  /* 0x0000000400022825 */ /* 0x010fea00078e0202 */
[----:B--2--5:R2:W5:Y:S02]  /*5650*/  @P2 LDG.E R70, desc[UR6][R2.64] ;  /* 0x0000000602462981 */ /* 0x024564000c1e1900 */
[----:B--2---:R-:W4:Y:S02]  /*5660*/  @!P2 LDC R70, c[0x0][0x8a0] ;  /* 0x00022800ff46ab82 */ /* 0x004f240000000800 */
.L_x_91:
[----:B---3-5:R-:W-:Y:S01]  /*5670*/  @P0 ISETP.NE.AND P4, PT, R71, RZ, PT ;  /* 0x000000ff4700020c */ /* 0x028fe20003f85270 */
[----:B-1----:R-:W-:Y:S01]  /*5680*/  IMAD.U32 R0, RZ, RZ, UR4 ;  /* 0x00000004ff007e24 */ /* 0x002fe2000f8e00ff */
[----:B------:R-:W-:Y:S01]  /*5690*/  @P0 LOP3.LUT P2, RZ, R147, 0xff, RZ, 0xc0, !PT ;  /* 0x000000ff93ff0812 */ /* 0x000fe2000784c0ff */
[----:B------:R-:W-:Y:S01]  /*56a0*/  BSSY B1, `(.L_x_92) ;  /* 0x000003d000017945 */ /* 0x000fe20003800000 */
[----:B------:R-:W-:Y:S02]  /*56b0*/  @P0 SEL R2, RZ, 0xffffffff, P4 ;  /* 0xffffffffff020807 */ /* 0x000fe40002000000 */
[----:B------:R-:W-:Y:S02]  /*56c0*/  CS2R R90, SRZ ;  /* 0x00000000005a7805 */ /* 0x000fe4000001ff00 */
[----:B------:R-:W-:Y:S02]  /*56d0*/  LEA R22, R68, UR44, 0x3 ;  /* 0x0000002c44167c11 */ /* 0x000fe4000f8e18ff */
[----:B------:R-:W-:Y:S02]  /*56e0*/  CS2R R88, SRZ ;  /* 0x0000000000587805 */ /* 0x000fe4000001ff00 */
[----:B------:R-:W-:Y:S02]  /*56f0*/  @P1 SEL R2, R0, R2, !P2 ;  /* 0x0000000200021207 */ /* 0x000fe40005000000 */
[----:B------:R-:W-:Y:S02]  /*5700*/  CS2R R86, SRZ ;  /* 0x0000000000567805 */ /* 0x000fe4000001ff00 */
[----:B------:R-:W-:Y:S02]  /*5710*/  SHF.L.U32 R4, R152, 0x1f, RZ ;  /* 0x0000001f98047819 */ /* 0x000fe400000006ff */
[----:B------:R-:W-:Y:S02]  /*5720*/  CS2R R84, SRZ ;  /* 0x0000000000547805 */ /* 0x000fe4000001ff00 */
[----:B------:R-:W-:Y:S02]  /*5730*/  @P0 LOP3.LUT R2, R2, 0x1, RZ, 0xc0, !PT ;  /* 0x0000000102020812 */ /* 0x000fe400078ec0ff */
[----:B------:R-:W-:Y:S02]  /*5740*/  CS2R R18, SRZ ;  /* 0x0000000000127805 */ /* 0x000fe4000001ff00 */
[----:B------:R-:W-:Y:S02]  /*5750*/  PLOP3.LUT P5, PT, PT, PT, PT, 0x8, 0x80 ;  /* 0x000000000080781c */ /* 0x000fe40003fae170 */
[----:B------:R-:W-:Y:S02]  /*5760*/  CS2R R16, SRZ ;  /* 0x0000000000107805 */ /* 0x000fe4000001ff00 */
[----:B------:R-:W-:Y:S01]  /*5770*/  ISETP.NE.U32.OR P1, PT, R2, 0x1, !P0 ;  /* 0x000000010200780c */ /* 0x000fe20004725470 */
[----:B------:R-:W-:Y:S01]  /*5780*/  IMAD R2, R68, 0x40, R69 ;  /* 0x0000004044027824 */ /* 0x000fe200078e0245 */
[----:B------:R-:W-:Y:S02]  /*5790*/  CS2R R26, SRZ ;  /* 0x00000000001a7805 */ /* 0x000fe4000001ff00 */
[----:B------:R-:W-:Y:S09]  /*57a0*/  CS2R R24, SRZ ;  /* 0x0000000000187805 */ /* 0x000ff2000001ff00 */
[----:B------:R-:W-:Y:S04]  /*57b0*/  @P1 SHF.L.U32 R0, R150, 0x1f, RZ ;  /* 0x0000001f96001819 */ /* 0x000fe800000006ff */
[----:B------:R-:W1:Y:S01]  /*57c0*/  @P1 SYNCS.PHASECHK.TRANS64.TRYWAIT P0, [UR44+0x50], R0 ;  /* 0x00005000ff0015a7 */ /* 0x000e62000800112c */
[----:B------:R2:W3:Y:S01]  /*57d0*/  SYNCS.PHASECHK.TRANS64.TRYWAIT P4, [R22+URZ+0x90], R4 ;  /* 0x00009004160075a7 */ /* 0x0004e200080811ff */
[----:B-1----:R-:W-:Y:S01]  /*57e0*/  @P1 PLOP3.LUT P5, PT, P0, PT, PT, 0x8, 0x80 ;  /* 0x000000000080181c */ /* 0x002fe200007ae170 */
[----:B------:R-:W-:Y:S01]  /*57f0*/  @!UPT UIADD3 URZ, UPT, UPT, URZ, URZ, URZ ;  /* 0x000000fffffff290 */ /* 0x000fe2000fffe0ff */
[----:B--23--:R-:W-:Y:S11]  /*5800*/  @!P1 BRA `(.L_x_93) ;  /* 0x0000000000989947 */ /* 0x00cff60003800000 */
[----:B------:R-:W-:Y:S01]  /*5810*/  ISETP.NE.U32.AND P0, PT, RZ, UR58, PT ;  /* 0x0000003aff007c0c */ /* 0x000fe2000bf05070 */
[----:B------:R-:W-:Y:S01]  /*5820*/  BSSY B0, `(.L_x_94) ;  /* 0x0000016000007945 */ /* 0x000fe20003800000 */
[----:B------:R-:W-:Y:S02]  /*5830*/  ISETP.NE.AND P2, PT, R71, RZ, PT ;  /* 0x000000ff4700720c */ /* 0x000fe40003f45270 */
[----:B------:R-:W-:Y:S02]  /*5840*/  CS2R R26, SRZ ;  /* 0x00000000001a7805 */ /* 0x000fe4000001ff00 */
[----:B------:R-:W-:Y:S02]  /*5850*/  ISETP.NE.AND.EX P0, PT, RZ, UR59, PT, P0 ;  /* 0x0000003bff007c0c */ /* 0x000fe4000bf05300 */
[----:B------:R-:W-:Y:S02]  /*5860*/  CS2R R24, SRZ ;  /* 0x0000000000187805 */ /* 0x000fe4000001ff00 */
[----:B------:R-:W-:Y:S02]  /*5870*/  LOP3.LUT P1, RZ, R147, 0xff, RZ, 0xc0, !PT ;  /* 0x000000ff93ff7812 */ /* 0x000fe4000782c0ff */
[----:B------:R-:W-:Y:S02]  /*5880*/  CS2R R18, SRZ ;  /* 0x0000000000127805 */ /* 0x000fe4000001ff00 */
[----:B------:R-:W-:Y:S02]  /*5890*/  SEL R0, RZ, 0xffffffff, P2 ;  /* 0xffffffffff007807 */ /* 0x000fe40001000000 */
[----:B------:R-:W-:Y:S02]  /*58a0*/  CS2R R16, SRZ ;  /* 0x0000000000107805 */ /* 0x000fe4000001ff00 */
[----:B------:R-:W-:Y:S02]  /*58b0*/  SEL R3, RZ, 0xffffffff, P0 ;  /* 0xffffffffff037807 */ /* 0x000fe40000000000 */
[----:B------:R-:W-:Y:S02]  /*58c0*/  CS2R R86, SRZ ;  /* 0x0000000000567805 */ /* 0x000fe4000001ff00 */
[----:B------:R-:W-:Y:S02]  /*58d0*/  CS2R R84, SRZ ;  /* 0x0000000000547805 */ /* 0x000fe4000001ff00 */
[----:B------:R-:W-:Y:S02]  /*58e0*/  CS2R R90, SRZ ;  /* 0x00000000005a7805 */ /* 0x000fe4000001ff00 */
[----:B------:R-:W-:Y:S02]  /*58f0*/  @P3 SEL R0, R3, R0, !P1 ;  /* 0x0000000003003207 */ /* 0x000fe40004800000 */
[----:B------:R-:W-:Y:S02]  /*5900*/  CS2R R88, SRZ ;  /* 0x0000000000587805 */ /* 0x000fe4000001ff00 */
[----:B------:R-:W-:Y:S04]  /*5910*/  LOP3.LUT R0, R0, 0x1, RZ, 0xc0, !PT ;  /* 0x0000000100007812 */ /* 0x000fe800078ec0ff */
[----:B------:R-:W-:Y:S01]  /*5920*/  ISETP.NE.U32.AND P0, PT, R0, 0x1, PT ;  /* 0x000000010000780c */ /* 0x000fe20003f05070 */
[----:B------:R-:W-:Y:S01]  /*5930*/  @!UPT UIADD3 URZ, UPT, UPT, URZ, URZ, URZ ;  /* 0x000000fffffff290 */ /* 0x000fe2000fffe0ff */
[----:B------:R-:W-:Y:S11]  /*5940*/  @!P5 BRA `(.L_x_95) ;  /* 0x00000000000cd947 */ /* 0x000ff60003800000 */
[----:B------:R-:W-:Y:S04]  /*5950*/  SHF.L.U32 R3, R150, 0x1f, RZ ;  /* 0x0000001f96037819 */ /* 0x000fe800000006ff */
[----:B------:R-:W1:Y:S02]  /*5960*/  SYNCS.PHASECHK.TRANS64.TRYWAIT P1, [UR44+0x50], R3 ;  /* 0x00005003ff0075a7 */ /* 0x000e64000802112c */
[----:B-1----:R-:W-:Y:S05]  /*5970*/  @!P1 BRA `(.L_x_96) ;  /* 0x0000001c00b09947 */ /* 0x002fea0003800000 */
.L_x_95:
[----:B------:R-:W-:Y:S05]  /*5980*/  BSYNC B0 ;  /* 0x0000000000007941 */ /* 0x000fea0003800000 */
.L_x_94:
[----:B------:R2:W3:Y:S01]  /*5990*/  @P0 LDS.128 R24, [R146+UR44+0x200] ;  /* 0x0002002c92180984 */ /* 0x0004e20008000c00 */
[----:B------:R-:W-:Y:S01]  /*59a0*/  UIADD3 UR4, UPT, UPT, UR44, 0x58, URZ ;  /* 0x000000582c047890 */ /* 0x000fe2000fffe0ff */
[----:B------:R-:W-:Y:S02]  /*59b0*/  LOP3.LUT R150, R150, 0x1, RZ, 0x3c, !PT ;  /* 0x0000000196967812 */ /* 0x000fe400078e3cff */
[----:B------:R2:W1:Y:S01]  /*59c0*/  @P0 LDS.128 R16, [R145+0x200] ;  /* 0x0002000091100984 */ /* 0x0004620000000c00 */
[----:B------:R-:W-:Y:S03]  /*59d0*/  UPRMT UR4, UR48, 0x654, UR4 ;  /* 0x0000065430047896 */ /* 0x000fe60008000004 */
[----:B------:R2:W1:Y:S04]  /*59e0*/  @P0 LDS.128 R84, [R144+0x200] ;  /* 0x0002000090540984 */ /* 0x0004680000000c00 */
[----:B------:R2:W1:Y:S01]  /*59f0*/  @P0 LDS.128 R88, [R143+0x200] ;  /* 0x000200008f580984 */ /* 0x0004620000000c00 */
[----:B------:R-:W-:Y:S01]  /*5a00*/  @!PT LDS RZ, [RZ] ;  /* 0x00000000fffff984 */ /* 0x000fe20000000800 */
[----:B------:R-:W-:Y:S01]  /*5a10*/  @!PT LDS RZ, [RZ] ;  /* 0x00000000fffff984 */ /* 0x000fe20000000800 */
[----:B------:R-:W-:Y:S01]  /*5a20*/  @!PT LDS RZ, [RZ] ;  /* 0x00000000fffff984 */ /* 0x000fe20000000800 */
[----:B------:R-:W-:Y:S01]  /*5a30*/  @!PT LDS RZ, [RZ] ;  /* 0x00000000fffff984 */ /* 0x000fe20000000800 */
[----:B------:R5:W-:Y:S06]  /*5a40*/  MEMBAR.ALL.CTA ;  /* 0x0000000000007992 */ /* 0x000bec0000008000 */
[----:B-----5:R-:W5:Y:S02]  /*5a50*/  FENCE.VIEW.ASYNC.S ;  /* 0x00000000000073c6 */ /* 0x020f640000000000 */
[----:B-----5:R-:W-:Y:S01]  /*5a60*/  SYNCS.ARRIVE.TRANS64.RED.A1T0 RZ, [UR4], RZ ;  /* 0x000000ffffff79a7 */ /* 0x020fe20008100404 */
.L_x_93:
[----:B------:R-:W-:Y:S05]  /*5a70*/  BSYNC B1 ;  /* 0x0000000000017941 */ /* 0x000fea0003800000 */
.L_x_92:
[----:B-1----:R-:W-:Y:S04]  /*5a80*/  SHF.R.U32.HI R0, RZ, 0x15, R2 ;  /* 0x00000015ff007819 */ /* 0x002fe80000011602 */
[----:B------:R-:W-:Y:S01]  /*5a90*/  LOP3.LUT P0, RZ, R0, 0x3, R148, 0x48, !PT ;  /* 0x0000000300ff7812 */ /* 0x000fe20007804894 */
[----:B------:R-:W-:Y:S01]  /*5aa0*/  @!UPT UIADD3 URZ, UPT, UPT, URZ, URZ, URZ ;  /* 0x000000fffffff290 */ /* 0x000fe2000fffe0ff */
[----:B------:R-:W-:Y:S11]  /*5ab0*/  @P4 BRA `(.L_x_97) ;  /* 0x0000000000084947 */ /* 0x000ff60003800000 */
[----:B------:R-:W1:Y:S02]  /*5ac0*/  SYNCS.PHASECHK.TRANS64.TRYWAIT P1, [R22+URZ+0x90], R4 ;  /* 0x00009004160075a7 */ /* 0x000e6400080211ff */
[----:B-1----:R-:W-:Y:S05]  /*5ad0*/  @!P1 BRA `(.L_x_98) ;  /* 0x0000001c00709947 */ /* 0x002fea0003800000 */
.L_x_97:
[----:B------:R-:W-:Y:S05]  /*5ae0*/  @!P0 BRA `(.L_x_99) ;  /* 0x0000000000408947 */ /* 0x000fea0003800000 */
[----:B------:R-:W1:Y:S01]  /*5af0*/  LDCU.64 UR8, c[0x4][0x70] ;  /* 0x01000e00ff0877ac */ /* 0x000e620008000a00 */
[----:B------:R-:W-:Y:S01]  /*5b00*/  MOV R15, 0x0 ;  /* 0x00000000000f7802 */ /* 0x000fe20000000f00 */
[----:B------:R-:W-:Y:S02]  /*5b10*/  HFMA2 R12, -RZ, RZ, 0, 5.9604644775390625e-08 ;  /* 0x00000001ff0c7431 */ /* 0x000fe400000001ff */
[----:B------:R-:W-:Y:S02]  /*5b20*/  IMAD.MOV.U32 R8, RZ, RZ, 0x192 ;  /* 0x00000192ff087424 */ /* 0x000fe400078e00ff */
[----:B------:R-:W-:Y:S01]  /*5b30*/  IMAD.MOV.U32 R13, RZ, RZ, RZ ;  /* 0x000000ffff0d7224 */ /* 0x000fe200078e00ff */
[----:B------:R-:W5:Y:S01]  /*5b40*/  LDCU.64 UR6, c[0x4][0x78] ;  /* 0x01000f00ff0677ac */ /* 0x000f620008000a00 */
[----:B------:R-:W2:Y:S01]  /*5b50*/  LDC.64 R14, c[0x4][R15] ;  /* 0x010000000f0e7b82 */ /* 0x000ea20000000a00 */
[----:B------:R-:W3:Y:S01]  /*5b60*/  LDCU.64 UR4, c[0x4][0x10] ;  /* 0x01000200ff0477ac */ /* 0x000ee20008000a00 */
[----:B-1----:R-:W-:Y:S01]  /*5b70*/  MOV R5, UR9 ;  /* 0x0000000900057c02 */ /* 0x002fe20008000f00 */
[----:B------:R-:W-:Y:S01]  /*5b80*/  IMAD.U32 R4, RZ, RZ, UR8 ;  /* 0x00000008ff047e24 */ /* 0x000fe2000f8e00ff */
[----:B-----5:R-:W-:Y:S01]  /*5b90*/  MOV R7, UR7 ;  /* 0x0000000700077c02 */ /* 0x020fe20008000f00 */
[----:B------:R-:W-:Y:S01]  /*5ba0*/  IMAD.U32 R6, RZ, RZ, UR6 ;  /* 0x00000006ff067e24 */ /* 0x000fe2000f8e00ff */
[----:B---3--:R-:W-:Y:S01]  /*5bb0*/  MOV R11, UR5 ;  /* 0x00000005000b7c02 */ /* 0x008fe20008000f00 */
[----:B------:R-:W-:Y:S02]  /*5bc0*/  IMAD.U32 R10, RZ, RZ, UR4 ;  /* 0x00000004ff0a7e24 */ /* 0x000fe4000f8e00ff */
[----:B------:R-:W-:Y:S07]  /*5bd0*/  LEPC R20, `(.L_x_99) ;  /* 0x000000001014794e */ /* 0x000fee0000000000 */
[----:B--2-4-:R-:W-:Y:S05]  /*5be0*/  CALL.ABS.NOINC R14 ;  /* 0x000000000e007343 */ /* 0x014fea0003c00000 */
.L_x_99:
[----:B------:R-:W-:Y:S01]  /*5bf0*/  LOP3.LUT P0, RZ, R142, 0x60, RZ, 0xc0, !PT ;  /* 0x000000608eff7812 */ /* 0x000fe2000780c0ff */
[----:B------:R-:W-:Y:S05]  /*5c00*/  WARPSYNC.ALL ;  /* 0x0000000000007948 */ /* 0x000fea0003800000 */
[----:B---3--:R-:W-:Y:S01]  /*5c10*/  IMAD.U32 R130, R26, 0x10000, RZ ;  /* 0x000100001a827824 */ /* 0x008fe200078e00ff */
[----:B------:R-:W-:Y:S01]  /*5c20*/  R2UR UR4, R2 ;  /* 0x00000000020472ca */ /* 0x000fe200000e0000 */
[----:B------:R-:W-:Y:S01]  /*5c30*/  IMAD.U32 R124, R16, 0x10000, RZ ;  /* 0x00010000107c7824 */ /* 0x000fe200078e00ff */
[----:B------:R-:W-:Y:S01]  /*5c40*/  R2UR UR5, R22 ;  /* 0x00000000160572ca */ /* 0x000fe200000e0000 */
[----:B------:R-:W-:Y:S01]  /*5c50*/  IMAD.SHL.U32 R117, R18, 0x100, RZ ;  /* 0x0000010012757824 */ /* 0x000fe200078e00ff */
[C---:B------:R-:W-:Y:S01]  /*5c60*/  PRMT R0, R24.reuse, 0x8880, RZ ;  /* 0x0000888018007816 */ /* 0x040fe200000000ff */
[----:B------:R-:W-:Y:S01]  /*5c70*/  IMAD.U32 R109, R85, 0x10000, RZ ;  /* 0x00010000556d7824 */ /* 0x000fe200078e00ff */
[----:B------:R-:W-:Y:S01]  /*5c80*/  SHF.L.U32 R2, R24, 0x10, RZ ;  /* 0x0000001018027819 */ /* 0x000fe200000006ff */
[----:B------:R-:W-:Y:S01]  /*5c90*/  IMAD.U32 R94, R90, 0x10000, RZ ;  /* 0x000100005a5e7824 */ /* 0x000fe200078e00ff */
[----:B------:R-:W-:Y:S01]  /*5ca0*/  SHF.L.U32 R3, R24, 0x8, RZ ;  /* 0x0000000818037819 */ /* 0x000fe200000006ff */
[----:B------:R-:W-:Y:S01]  /*5cb0*/  IMAD.SHL.U32 R102, R87, 0x100, RZ ;  /* 0x0000010057667824 */ /* 0x000fe200078e00ff */
[----:B------:R-:W-:Y:S01]  /*5cc0*/  SHF.R.S32.HI R72, RZ, 0x18, R24 ;  /* 0x00000018ff487819 */ /* 0x000fe20000011418 */
[----:B------:R-:W-:Y:S01]  /*5cd0*/  BSSY.RECONVERGENT B0, `(.L_x_100) ;  /* 0x0000124000007945 */ /* 0x000fe20003800200 */
[C---:B------:R-:W-:Y:S02]  /*5ce0*/  PRMT R133, R25.reuse, 0x8880, RZ ;  /* 0x0000888019857816 */ /* 0x040fe400000000ff */
[C---:B------:R-:W-:Y:S02]  /*5cf0*/  SHF.L.U32 R73, R25.reuse, 0x10, RZ ;  /* 0x0000001019497819 */ /* 0x040fe400000006ff */
[----:B------:R-:W-:Y:S02]  /*5d00*/  SHF.L.U32 R132, R25, 0x8, RZ ;  /* 0x0000000819847819 */ /* 0x000fe400000006ff */
[----:B------:R-:W-:Y:S02]  /*5d10*/  SHF.R.S32.HI R74, RZ, 0x18, R25 ;  /* 0x00000018ff4a7819 */ /* 0x000fe40000011419 */
[C---:B------:R-:W-:Y:S02]  /*5d20*/  PRMT R131, R26.reuse, 0x8880, RZ ;  /* 0x000088801a837816 */ /* 0x040fe400000000ff */
[----:B------:R-:W-:Y:S02]  /*5d30*/  SHF.L.U32 R129, R26, 0x8, RZ ;  /* 0x000000081a817819 */ /* 0x000fe400000006ff */
[----:B------:R-:W-:Y:S02]  /*5d40*/  SHF.R.S32.HI R75, RZ, 0x18, R26 ;  /* 0x00000018ff4b7819 */ /* 0x000fe4000001141a */
        /* <DEDUP_REMOVED lines=18> */
[----:B------:R-:W1:Y:S01]  /*5e70*/  LDTM.x64 R4, tmem[UR4] ;  /* 0x00000004000479ee */ /* 0x000e620008340000 */
[----:B------:R-:W-:Y:S01]  /*5e80*/  NOP ;  /* 0x0000000000007918 */ /* 0x000fe20000000000 */
[----:B------:R-:W-:Y:S01]  /*5e90*/  SHF.R.S32.HI R73, RZ, 0x18, R73 ;  /* 0x00000018ff497819 */ /* 0x000fe20000011449 */
[----:B------:R-:W-:Y:S01]  /*5ea0*/  UIADD3 UR4, UPT, UPT, UR5, 0xb0, URZ ;  /* 0x000000b005047890 */ /* 0x000fe2000fffe0ff */
[----:B------:R-:W-:Y:S02]  /*5eb0*/  SHF.R.S32.HI R2, RZ, 0x18, R2 ;  /* 0x00000018ff027819 */ /* 0x000fe40000011402 */
[----:B------:R-:W-:Y:S01]  /*5ec0*/  SHF.R.S32.HI R3, RZ, 0x18, R3 ;  /* 0x00000018ff037819 */ /* 0x000fe20000011403 */
[----:B------:R-:W-:Y:S01]  /*5ed0*/  UPRMT UR4, UR48, 0x654, UR4 ;  /* 0x0000065430047896 */ /* 0x000fe20008000004 */
[C---:B------:R-:W-:Y:S02]  /*5ee0*/  PRMT R113, R84.reuse, 0x8880, RZ ;  /* 0x0000888054717816 */ /* 0x040fe400000000ff */
[----:B------:R-:W-:Y:S02]  /*5ef0*/  SHF.L.U32 R112, R84, 0x10, RZ ;  /* 0x0000001054707819 */ /* 0x000fe400000006ff */
[----:B------:R-:W-:Y:S02]  /*5f00*/  PRMT R110, R85, 0x8880, RZ ;  /* 0x00008880556e7816 */ /* 0x000fe400000000ff */
[----:B------:R-:W-:Y:S02]  /*5f10*/  SHF.R.S32.HI R81, RZ, 0x18, R84 ;  /* 0x00000018ff517819 */ /* 0x000fe40000011454 */
[----:B-1----:R-:W-:Y:S01]  /*5f20*/  SYNCS.ARRIVE.TRANS64.RED.A1T0 RZ, [UR4], RZ ;  /* 0x000000ffffff79a7 */ /* 0x002fe20008100404 */
[C---:B------:R-:W-:Y:S02]  /*5f30*/  PRMT R107, R86.reuse, 0x8880, RZ ;  /* 0x00008880566b7816 */ /* 0x040fe400000000ff */
[----:B------:R-:W-:Y:S02]  /*5f40*/  SHF.R.S32.HI R82, RZ, 0x18, R85 ;  /* 0x00000018ff527819 */ /* 0x000fe40000011455 */
[----:B------:R-:W-:Y:S02]  /*5f50*/  SHF.L.U32 R106, R86, 0x10, RZ ;  /* 0x00000010566a7819 */ /* 0x000fe400000006ff */
[C---:B------:R-:W-:Y:S01]  /*5f60*/  PRMT R104, R87.reuse, 0x8880, RZ ;  /* 0x0000888057687816 */ /* 0x040fe200000000ff */
[C---:B----4-:R-:W-:Y:S01]  /*5f70*/  IMAD R4, R70.reuse, R4, RZ ;  /* 0x0000000446047224 */ /* 0x050fe200078e02ff */
[----:B------:R-:W-:Y:S01]  /*5f80*/  SHF.R.S32.HI R83, RZ, 0x18, R86 ;  /* 0x00000018ff537819 */ /* 0x000fe20000011456 */
[C---:B------:R-:W-:Y:S01]  /*5f90*/  IMAD R5, R70.reuse, R5, RZ ;  /* 0x0000000546057224 */ /* 0x040fe200078e02ff */
[----:B------:R-:W-:Y:S01]  /*5fa0*/  SHF.L.U32 R103, R87, 0x10, RZ ;  /* 0x0000001057677819 */ /* 0x000fe200000006ff */
[----:B------:R-:W-:Y:S01]  /*5fb0*/  IMAD R6, R70, R6, RZ ;  /* 0x0000000646067224 */ /* 0x000fe200078e02ff */
[----:B------:R-:W-:Y:S01]  /*5fc0*/  PRMT R101, R88, 0x8880, RZ ;  /* 0x0000888058657816 */ /* 0x000fe200000000ff */
[-C--:B------:R-:W-:Y:S01]  /*5fd0*/  IMAD R4, R0, R71.reuse, R4 ;  /* 0x0000004700047224 */ /* 0x080fe200078e0204 */
[----:B------:R-:W-:Y:S01]  /*5fe0*/  SHF.L.U32 R100, R88, 0x10, RZ ;  /* 0x0000001058647819 */ /* 0x000fe200000006ff */
[-C--:B------:R-:W-:Y:S01]  /*5ff0*/  IMAD R5, R2, R71.reuse, R5 ;  /* 0x0000004702057224 */ /* 0x080fe200078e0205 */
[----:B------:R-:W-:Y:S01]  /*6000*/  PRMT R98, R89, 0x8880, RZ ;  /* 0x0000888059627816 */ /* 0x000fe200000000ff */
[----:B------:R-:W-:Y:S01]  /*6010*/  IMAD R6, R3, R71, R6 ;  /* 0x0000004703067224 */ /* 0x000fe200078e0206 */
[----:B------:R-:W-:Y:S01]  /*6020*/  SHF.L.U32 R97, R89, 0x10, RZ ;  /* 0x0000001059617819 */ /* 0x000fe200000006ff */
[----:B------:R-:W-:Y:S01]  /*6030*/  IMAD R3, R70, R18, RZ ;  /* 0x0000001246037224 */ /* 0x000fe200078e02ff */
[----:B------:R-:W-:Y:S01]  /*6040*/  PRMT R95, R90, 0x8880, RZ ;  /* 0x000088805a5f7816 */ /* 0x000fe200000000ff */
[C---:B------:R-:W-:Y:S01]  /*6050*/  IMAD R18, R70.reuse, R22, RZ ;  /* 0x0000001646127224 */ /* 0x040fe200078e02ff */
[----:B------:R-:W-:Y:S01]  /*6060*/  PRMT R92, R91, 0x8880, RZ ;  /* 0x000088805b5c7816 */ /* 0x000fe200000000ff */
[----:B------:R-:W-:Y:S01]  /*6070*/  IMAD R22, R70, R26, RZ ;  /* 0x0000001a46167224 */ /* 0x000fe200078e02ff */
[----:B------:R-:W-:Y:S01]  /*6080*/  SHF.L.U32 R111, R84, 0x8, RZ ;  /* 0x00000008546f7819 */ /* 0x000fe200000006ff */
[C---:B------:R-:W-:Y:S01]  /*6090*/  IMAD R26, R70.reuse, R30, RZ ;  /* 0x0000001e461a7224 */ /* 0x040fe200078e02ff */
[----:B------:R-:W-:Y:S01]  /*60a0*/  SHF.R.S32.HI R84, RZ, 0x18, R87 ;  /* 0x00000018ff547819 */ /* 0x000fe20000011457 */
[C---:B------:R-:W-:Y:S01]  /*60b0*/  IMAD R7, R70.reuse, R7, RZ ;  /* 0x0000000746077224 */ /* 0x040fe200078e02ff */
[----:B------:R-:W-:Y:S01]  /*60c0*/  SHF.R.S32.HI R87, RZ, 0x18, R90 ;  /* 0x00000018ff577819 */ /* 0x000fe2000001145a */
[C---:B------:R-:W-:Y:S01]  /*60d0*/  IMAD R30, R70.reuse, R34, RZ ;  /* 0x00000022461e7224 */ /* 0x040fe200078e02ff */
[----:B------:R-:W-:Y:S01]  /*60e0*/  SHF.L.U32 R108, R85, 0x8, RZ ;  /* 0x00000008556c7819 */ /* 0x000fe200000006ff */
[C---:B------:R-:W-:Y:S01]  /*60f0*/  IMAD R34, R70.reuse, R38, RZ ;  /* 0x0000002646227224 */ /* 0x040fe200078e02ff */
[----:B------:R-:W-:Y:S01]  /*6100*/  SHF.R.S32.HI R85, RZ, 0x18, R88 ;  /* 0x00000018ff557819 */ /* 0x000fe20000011458 */
[----:B------:R-:W-:Y:S01]  /*6110*/  IMAD R38, R70, R42, RZ ;  /* 0x0000002a46267224 */ /* 0x000fe200078e02ff */
[----:B------:R-:W-:Y:S01]  /*6120*/  SHF.L.U32 R105, R86, 0x8, RZ ;  /* 0x0000000856697819 */ /* 0x000fe200000006ff */
[C---:B------:R-:W-:Y:S01]  /*6130*/  IMAD R0, R70.reuse, R16, RZ ;  /* 0x0000001046007224 */ /* 0x040fe200078e02ff */
[----:B------:R-:W-:Y:S01]  /*6140*/  SHF.R.S32.HI R86, RZ, 0x18, R89 ;  /* 0x00000018ff567819 */ /* 0x000fe20000011459 */
[----:B------:R-:W-:Y:S01]  /*6150*/  IMAD R42, R70, R46, RZ ;  /* 0x0000002e462a7224 */ /* 0x000fe200078e02ff */
[----:B------:R-:W-:Y:S01]  /*6160*/  SHF.L.U32 R99, R88, 0x8, RZ ;  /* 0x0000000858637819 */ /* 0x000fe200000006ff */
[----:B------:R-:W-:Y:S01]  /*6170*/  IMAD R7, R72, R71, R7 ;  /* 0x0000004748077224 */ /* 0x000fe200078e0207 */
[----:B------:R-:W-:Y:S01]  /*6180*/  MOV R72, R133 ;  /* 0x0000008500487202 */ /* 0x000fe20000000f00 */
[C---:B------:R-:W-:Y:S01]  /*6190*/  IMAD R16, R70.reuse, R20, RZ ;  /* 0x0000001446107224 */ /* 0x040fe200078e02ff */
[----:B------:R-:W-:Y:S01]  /*61a0*/  SHF.R.S32.HI R88, RZ, 0x18, R91 ;  /* 0x00000018ff587819 */ /* 0x000fe2000001145b */
[C---:B------:R-:W-:Y:S01]  /*61b0*/  IMAD R46, R70.reuse, R50, RZ ;  /* 0x00000032462e7224 */ /* 0x040fe200078e02ff */
[----:B------:R-:W-:Y:S01]  /*61c0*/  SHF.L.U32 R96, R89, 0x8, RZ ;  /* 0x0000000859607819 */ /* 0x000fe200000006ff */
[----:B------:R-:W-:Y:S01]  /*61d0*/  IMAD R2, R70, R17, RZ ;  /* 0x0000001146027224 */ /* 0x000fe200078e02ff */
[----:B------:R-:W-:Y:S01]  /*61e0*/  SHF.L.U32 R93, R90, 0x8, RZ ;  /* 0x000000085a5d7819 */ /* 0x000fe200000006ff */
[C---:B------:R-:W-:Y:S01]  /*61f0*/  IMAD R20, R70.reuse, R24, RZ ;  /* 0x0000001846147224 */ /* 0x040fe200078e02ff */
[C---:B------:R-:W-:Y:S01]  /*6200*/  SHF.L.U32 R90, R91.reuse, 0x10, RZ ;  /* 0x000000105b5a7819 */ /* 0x040fe200000006ff */
[C---:B------:R-:W-:Y:S01]  /*6210*/  IMAD R50, R70.reuse, R54, RZ ;  /* 0x0000003646327224 */ /* 0x040fe200078e02ff */
[----:B------:R-:W-:Y:S01]  /*6220*/  SHF.L.U32 R89, R91, 0x8, RZ ;  /* 0x000000085b597819 */ /* 0x000fe200000006ff */
[----:B------:R-:W-:Y:S01]  /*6230*/  IMAD R17, R70, R21, RZ ;  /* 0x0000001546117224 */ /* 0x000fe200078e02ff */
[----:B------:R-:W-:Y:S01]  /*6240*/  IADD3 R68, PT, PT, R68, 0x1, RZ ;  /* 0x0000000144447810 */ /* 0x000fe20007ffe0ff */
[C---:B------:R-:W-:Y:S02]  /*6250*/  IMAD R24, R70.reuse, R28, RZ ;  /* 0x0000001c46187224 */ /* 0x040fe400078e02ff */
[C---:B------:R-:W-:Y:S02]  /*6260*/  IMAD R54, R70.reuse, R58, RZ ;  /* 0x0000003a46367224 */ /* 0x040fe400078e02ff */
[C---:B------:R-:W-:Y:S02]  /*6270*/  IMAD R8, R70.reuse, R8, RZ ;  /* 0x0000000846087224 */ /* 0x040fe400078e02ff */
[C---:B------:R-:W-:Y:S02]  /*6280*/  IMAD R21, R70.reuse, R25, RZ ;  /* 0x0000001946157224 */ /* 0x040fe400078e02ff */
[C---:B------:R-:W-:Y:S02]  /*6290*/  IMAD R28, R70.reuse, R32, RZ ;  /* 0x00000020461c7224 */ /* 0x040fe400078e02ff */
[C---:B------:R-:W-:Y:S02]  /*62a0*/  IMAD R58, R70.reuse, R62, RZ ;  /* 0x0000003e463a7224 */ /* 0x040fe400078e02ff */
[C---:B------:R-:W-:Y:S02]  /*62b0*/  IMAD R25, R70.reuse, R29, RZ ;  /* 0x0000001d46197224 */ /* 0x040fe400078e02ff */
[C---:B------:R-:W-:Y:S02]  /*62c0*/  IMAD R32, R70.reuse, R36, RZ ;  /* 0x0000002446207224 */ /* 0x040fe400078e02ff */
[C---:B------:R-:W-:Y:S01]  /*62d0*/  IMAD R62, R70.reuse, R66, RZ ;  /* 0x00000042463e7224 */ /* 0x040fe200078e02ff */
[----:B------:R-:W-:Y:S01]  /*62e0*/  I2IP.S8.S32.SAT R66, R7, R6, RZ ;  /* 0x0000000607427239 */ /* 0x000fe200000014ff */
[C---:B------:R-:W-:Y:S01]  /*62f0*/  IMAD R9, R70.reuse, R9, RZ ;  /* 0x0000000946097224 */ /* 0x040fe200078e02ff */
[----:B------:R-:W-:Y:S01]  /*6300*/  SHF.R.S32.HI R6, RZ, 0x18, R132 ;  /* 0x00000018ff067819 */ /* 0x000fe20000011484 */
[C---:B------:R-:W-:Y:S02]  /*6310*/  IMAD R29, R70.reuse, R33, RZ ;  /* 0x00000021461d7224 */ /* 0x040fe400078e02ff */
[C---:B------:R-:W-:Y:S02]  /*6320*/  IMAD R36, R70.reuse, R40, RZ ;  /* 0x0000002846247224 */ /* 0x040fe400078e02ff */
[C---:B------:R-:W-:Y:S02]  /*6330*/  IMAD R33, R70.reuse, R37, RZ ;  /* 0x0000002546217224 */ /* 0x040fe400078e02ff */
[C---:B------:R-:W-:Y:S02]  /*6340*/  IMAD R40, R70.reuse, R44, RZ ;  /* 0x0000002c46287224 */ /* 0x040fe400078e02ff */
[C---:B------:R-:W-:Y:S02]  /*6350*/  IMAD R10, R70.reuse, R10, RZ ;  /* 0x0000000a460a7224 */ /* 0x040fe400078e02ff */
[C---:B------:R-:W-:Y:S02]  /*6360*/  IMAD R37, R70.reuse, R41, RZ ;  /* 0x0000002946257224 */ /* 0x040fe400078e02ff */
[----:B------:R-:W-:Y:S02]  /*6370*/  IMAD R44, R70, R48, RZ ;  /* 0x00000030462c7224 */ /* 0x000fe400078e02ff */
[----:B------:R-:W-:Y:S01]  /*6380*/  IMAD R8, R72, R71, R8 ;  /* 0x0000004748087224 */ /* 0x000fe200078e0208 */
[----:B------:R-:W-:Y:S01]  /*6390*/  I2IP.S8.S32.SAT R72, R5, R4, R66 ;  /* 0x0000000405487239 */ /* 0x000fe20000001442 */
[C---:B------:R-:W-:Y:S01]  /*63a0*/  IMAD R41, R70.reuse, R45, RZ ;  /* 0x0000002d46297224 */ /* 0x040fe200078e02ff */
[----:B------:R-:W-:Y:S01]  /*63b0*/  SHF.R.S32.HI R4, RZ, 0x18, R127 ;  /* 0x00000018ff047819 */ /* 0x000fe2000001147f */
[C---:B------:R-:W-:Y:S01]  /*63c0*/  IMAD R48, R70.reuse, R52, RZ ;  /* 0x0000003446307224 */ /* 0x040fe200078e02ff */
[----:B------:R-:W-:Y:S01]  /*63d0*/  SHF.R.S32.HI R5, RZ, 0x18, R126 ;  /* 0x00000018ff057819 */ /* 0x000fe2000001147e */
[C---:B------:R-:W-:Y:S02]  /*63e0*/  IMAD R11, R70.reuse, R11, RZ ;  /* 0x0000000b460b7224 */ /* 0x040fe400078e02ff */
[C---:B------:R-:W-:Y:S02]  /*63f0*/  IMAD R45, R70.reuse, R49, RZ ;  /* 0x00000031462d7224 */ /* 0x040fe400078e02ff */
[C---:B------:R-:W-:Y:S02]  /*6400*/  IMAD R52, R70.reuse, R56, RZ ;  /* 0x0000003846347224 */ /* 0x040fe400078e02ff */
[----:B------:R-:W-:Y:S02]  /*6410*/  IMAD R9, R73, R71, R9 ;  /* 0x0000004749097224 */ /* 0x000fe400078e0209 */
[C---:B------:R-:W-:Y:S02]  /*6420*/  IMAD R49, R70.reuse, R53, RZ ;  /* 0x0000003546317224 */ /* 0x040fe400078e02ff */
[C---:B------:R-:W-:Y:S02]  /*6430*/  IMAD R56, R70.reuse, R60, RZ ;  /* 0x0000003c46387224 */ /* 0x040fe400078e02ff */
[C---:B------:R-:W-:Y:S02]  /*6440*/  IMAD R12, R70.reuse, R12, RZ ;  /* 0x0000000c460c7224 */ /* 0x040fe400078e02ff */
[C---:B------:R-:W-:Y:S02]  /*6450*/  IMAD R53, R70.reuse, R57, RZ ;  /* 0x0000003946357224 */ /* 0x040fe400078e02ff */
[----:B------:R-:W-:Y:S01]  /*6460*/  IMAD R60, R70, R64, RZ ;  /* 0x00000040463c7224 */ /* 0x000fe200078e02ff */
[----:B------:R-:W-:Y:S01]  /*6470*/  SHF.R.S32.HI R64, RZ, 0x18, R130 ;  /* 0x00000018ff407819 */ /* 0x000fe20000011482 */
[----:B------:R-:W-:Y:S02]  /*6480*/  IMAD.MOV.U32 R7, RZ, RZ, R131 ;  /* 0x000000ffff077224 */ /* 0x000fe400078e0083 */
[----:B------:R-:W-:Y:S01]  /*6490*/  IMAD R10, R6, R71, R10 ;  /* 0x00000047060a7224 */ /* 0x000fe200078e020a */
[----:B------:R-:W-:Y:S01]  /*64a0*/  MOV R6, R128 ;  /* 0x0000008000067202 */ /* 0x000fe20000000f00 */
[C---:B------:R-:W-:Y:S02]  /*64b0*/  IMAD R57, R70.reuse, R61, RZ ;  /* 0x0000003d46397224 */ /* 0x040fe400078e02ff */
[C---:B------:R-:W-:Y:S02]  /*64c0*/  IMAD R13, R70.reuse, R13, RZ ;  /* 0x0000000d460d7224 */ /* 0x040fe400078e02ff */
[----:B------:R-:W-:Y:S01]  /*64d0*/  IMAD R61, R70, R65, RZ ;  /* 0x00000041463d7224 */ /* 0x000fe200078e02ff */
[----:B------:R-:W-:Y:S01]  /*64e0*/  SHF.R.S32.HI R65, RZ, 0x18, R129 ;  /* 0x00000018ff417819 */ /* 0x000fe20000011481 */
[-C--:B------:R-:W-:Y:S02]  /*64f0*/  IMAD R11, R74, R71.reuse, R11 ;  /* 0x000000474a0b7224 */ /* 0x080fe400078e020b */
[C---:B------:R-:W-:Y:S02]  /*6500*/  IMAD R14, R70.reuse, R14, RZ ;  /* 0x0000000e460e7224 */ /* 0x040fe400078e02ff */
[----:B------:R-:W-:Y:S01]  /*6510*/  IMAD R12, R7, R71, R12 ;  /* 0x00000047070c7224 */ /* 0x000fe200078e020c */
[----:B------:R-:W-:Y:S01]  /*6520*/  I2IP.S8.S32.SAT R10, R11, R10, RZ ;  /* 0x0000000a0b0a7239 */ /* 0x000fe200000014ff */
[----:B------:R-:W-:Y:S01]  /*6530*/  IMAD R15, R70, R15, RZ ;  /* 0x0000000f460f7224 */ /* 0x000fe200078e02ff */
[----:B------:R-:W-:Y:S01]  /*6540*/  SHF.R.S32.HI R7, RZ, 0x18, R123 ;  /* 0x00000018ff077819 */ /* 0x000fe2000001147b */
[-C--:B------:R-:W-:Y:S01]  /*6550*/  IMAD R13, R64, R71.reuse, R13 ;  /* 0x00000047400d7224 */ /* 0x080fe200078e020d */
[----:B------:R-:W-:Y:S01]  /*6560*/  I2IP.S8.S32.SAT R73, R9, R8, R10 ;  /* 0x0000000809497239 */ /* 0x000fe2000000140a */
[-C--:B------:R-:W-:Y:S02]  /*6570*/  IMAD R14, R65, R71.reuse, R14 ;  /* 0x00000047410e7224 */ /* 0x080fe400078e020e */
[-C--:B------:R-:W-:Y:S02]  /*6580*/  IMAD R15, R75, R71.reuse, R15 ;  /* 0x000000474b0f7224 */ /* 0x080fe400078e020f */
[----:B------:R-:W-:Y:S01]  /*6590*/  IMAD R0, R6, R71, R0 ;  /* 0x0000004706007224 */ /* 0x000fe200078e0200 */
[----:B------:R-:W-:Y:S01]  /*65a0*/  SHF.R.S32.HI R6, RZ, 0x18, R124 ;  /* 0x00000018ff067819 */ /* 0x000fe2000001147c */
[----:B------:R-:W-:Y:S01]  /*65b0*/  IMAD R19, R70, R19, RZ ;  /* 0x0000001346137224 */ /* 0x000fe200078e02ff */
[----:B------:R-:W-:Y:S01]  /*65c0*/  I2IP.S8.S32.SAT R14, R15, R14, RZ ;  /* 0x0000000e0f0e7239 */ /* 0x000fe200000014ff */
[----:B------:R-:W-:Y:S01]  /*65d0*/  IMAD R2, R4, R71, R2 ;  /* 0x0000004704027224 */ /* 0x000fe200078e0202 */
[----:B------:R-:W-:Y:S01]  /*65e0*/  MOV R4, R125 ;  /* 0x0000007d00047202 */ /* 0x000fe20000000f00 */
[-C--:B------:R-:W-:Y:S01]  /*65f0*/  IMAD R3, R5, R71.reuse, R3 ;  /* 0x0000004705037224 */ /* 0x080fe200078e0203 */
[----:B------:R-:W-:Y:S01]  /*6600*/  I2IP.S8.S32.SAT R74, R13, R12, R14 ;  /* 0x0000000c0d4a7239 */ /* 0x000fe2000000140e */
[-C--:B------:R-:W-:Y:S02]  /*6610*/  IMAD R19, R76, R71.reuse, R19 ;  /* 0x000000474c137224 */ /* 0x080fe400078e0213 */
[----:B------:R-:W-:Y:S01]  /*6620*/  IMAD R16, R4, R71, R16 ;  /* 0x0000004704107224 */ /* 0x000fe200078e0210 */
[----:B------:R-:W-:Y:S01]  /*6630*/  SHF.R.S32.HI R4, RZ, 0x18, R121 ;  /* 0x00000018ff047819 */ /* 0x000fe20000011479 */
[----:B------:R-:W-:Y:S01]  /*6640*/  IMAD R23, R70, R23, RZ ;  /* 0x0000001746177224 */ /* 0x000fe200078e02ff */
[----:B------:R-:W-:Y:S01]  /*6650*/  I2IP.S8.S32.SAT R19, R19, R3, RZ ;  /* 0x0000000313137239 */ /* 0x000fe200000014ff */
[-C--:B------:R-:W-:Y:S01]  /*6660*/  IMAD R17, R6, R71.reuse, R17 ;  /* 0x0000004706117224 */ /* 0x080fe200078e0211 */
[----:B------:R-:W-:Y:S01]  /*6670*/  MOV R3, R122 ;  /* 0x0000007a00037202 */ /* 0x000fe20000000f00 */
[-C--:B------:R-:W-:Y:S01]  /*6680*/  IMAD R18, R7, R71.reuse, R18 ;  /* 0x0000004707127224 */ /* 0x080fe200078e0212 */
[----:B------:R-:W-:Y:S01]  /*6690*/  I2IP.S8.S32.SAT R75, R2, R0, R19 ;  /* 0x00000000024b7239 */ /* 0x000fe20000001413 */
[-C--:B------:R-:W-:Y:S01]  /*66a0*/  IMAD R23, R77, R71.reuse, R23 ;  /* 0x000000474d177224 */ /* 0x080fe200078e0217 */
[----:B------:R-:W-:Y:S01]  /*66b0*/  SHF.R.S32.HI R0, RZ, 0x18, R120 ;  /* 0x00000018ff007819 */ /* 0x000fe20000011478 */
[----:B------:R-:W-:Y:S01]  /*66c0*/  IMAD R20, R3, R71, R20 ;  /* 0x0000004703147224 */ /* 0x000fe200078e0214 */
[----:B------:R-:W-:Y:S01]  /*66d0*/  MOV R2, R119 ;  /* 0x0000007700027202 */ /* 0x000fe20000000f00 */
[----:B------:R-:W-:Y:S01]  /*66e0*/  IMAD R27, R70, R27, RZ ;  /* 0x0000001b461b7224 */ /* 0x000fe200078e02ff */
[----:B------:R1:W-:Y:S01]  /*66f0*/  STS.128 [R146+UR44+0x2200], R72 ;  /* 0x0022004892007988 */ /* 0x0003e20008000c2c */
[-C--:B------:R-:W-:Y:S01]  /*6700*/  IMAD R21, R4, R71.reuse, R21 ;  /* 0x0000004704157224 */ /* 0x080fe200078e0215 */
[----:B------:R-:W-:Y:S01]  /*6710*/  I2IP.S8.S32.SAT R18, R23, R18, RZ ;  /* 0x0000001217127239 */ /* 0x000fe200000014ff */
[-C--:B------:R-:W-:Y:S01]  /*6720*/  IMAD R22, R0, R71.reuse, R22 ;  /* 0x0000004700167224 */ /* 0x080fe200078e0216 */
[----:B------:R-:W-:Y:S01]  /*6730*/  SHF.R.S32.HI R3, RZ, 0x18, R118 ;  /* 0x00000018ff037819 */ /* 0x000fe20000011476 */
[-C--:B------:R-:W-:Y:S01]  /*6740*/  IMAD R27, R78, R71.reuse, R27 ;  /* 0x000000474e1b7224 */ /* 0x080fe200078e021b */
[----:B------:R-:W-:Y:S01]  /*6750*/  SHF.R.S32.HI R4, RZ, 0x18, R117 ;  /* 0x00000018ff047819 */ /* 0x000fe20000011475 */
[----:B------:R-:W-:Y:S01]  /*6760*/  IMAD R24, R2, R71, R24 ;  /* 0x0000004702187224 */ /* 0x000fe200078e0218 */
[----:B------:R-:W-:Y:S01]  /*6770*/  I2IP.S8.S32.SAT R16, R17, R16, R18 ;  /* 0x0000001011107239 */ /* 0x000fe20000001412 */
[----:B------:R-:W-:Y:S01]  /*6780*/  IMAD R31, R70, R31, RZ ;  /* 0x0000001f461f7224 */ /* 0x000fe200078e02ff */
[----:B------:R-:W-:Y:S01]  /*6790*/  I2IP.S8.S32.SAT R17, R27, R22, RZ ;  /* 0x000000161b117239 */ /* 0x000fe200000014ff */
[-C--:B------:R-:W-:Y:S01]  /*67a0*/  IMAD R25, R3, R71.reuse, R25 ;  /* 0x0000004703197224 */ /* 0x080fe200078e0219 */
[----:B------:R-:W-:Y:S01]  /*67b0*/  SHF.R.S32.HI R2, RZ, 0x18, R115 ;  /* 0x00000018ff027819 */ /* 0x000fe20000011473 */
[-C--:B------:R-:W-:Y:S01]  /*67c0*/  IMAD R26, R4, R71.reuse, R26 ;  /* 0x00000047041a7224 */ /* 0x080fe200078e021a */
[----:B------:R-:W-:Y:S01]  /*67d0*/  I2IP.S8.S32.SAT R17, R21, R20, R17 ;  /* 0x0000001415117239 */ /* 0x000fe20000001411 */
[----:B------:R-:W-:Y:S01]  /*67e0*/  IMAD.MOV.U32 R0, RZ, RZ, R116 ;  /* 0x000000ffff007224 */ /* 0x000fe200078e0074 */
[----:B------:R-:W-:Y:S01]  /*67f0*/  SHF.R.S32.HI R3, RZ, 0x18, R114 ;  /* 0x00000018ff037819 */ /* 0x000fe20000011472 */
[-C--:B------:R-:W-:Y:S01]  /*6800*/  IMAD R31, R79, R71.reuse, R31 ;  /* 0x000000474f1f7224 */ /* 0x080fe200078e021f */
[----:B------:R-:W-:Y:S01]  /*6810*/  SHF.R.S32.HI R4, RZ, 0x18, R108 ;  /* 0x00000018ff047819 */ /* 0x000fe2000001146c */
[----:B------:R-:W-:Y:S01]  /*6820*/  IMAD R28, R0, R71, R28 ;  /* 0x00000047001c7224 */ /* 0x000fe200078e021c */
[----:B------:R-:W-:Y:S01]  /*6830*/  MOV R0, R113 ;  /* 0x0000007100007202 */ /* 0x000fe20000000f00 */
[----:B------:R-:W-:Y:S01]  /*6840*/  IMAD R35, R70, R35, RZ ;  /* 0x0000002346237224 */ /* 0x000fe200078e02ff */
[----:B------:R-:W-:Y:S01]  /*6850*/  I2IP.S8.S32.SAT R18, R31, R26, RZ ;  /* 0x0000001a1f127239 */ /* 0x000fe200000014ff */
[-C--:B------:R-:W-:Y:S01]  /*6860*/  IMAD R29, R2, R71.reuse, R29 ;  /* 0x00000047021d7224 */ /* 0x080fe200078e021d */
[----:B------:R-:W-:Y:S01]  /*6870*/  SHF.R.S32.HI R2, RZ, 0x18, R112 ;  /* 0x00000018ff027819 */ /* 0x000fe20000011470 */
[-C--:B------:R-:W-:Y:S01]  /*6880*/  IMAD R30, R3, R71.reuse, R30 ;  /* 0x00000047031e7224 */ /* 0x080fe200078e021e */
[----:B------:R-:W-:Y:S01]  /*6890*/  I2IP.S8.S32.SAT R18, R25, R24, R18 ;  /* 0x0000001819127239 */ /* 0x000fe20000001412 */
[-C--:B------:R-:W-:Y:S01]  /*68a0*/  IMAD R35, R80, R71.reuse, R35 ;  /* 0x0000004750237224 */ /* 0x080fe200078e0223 */
[----:B------:R-:W-:Y:S01]  /*68b0*/  SHF.R.S32.HI R3, RZ, 0x18, R109 ;  /* 0x00000018ff037819 */ /* 0x000fe2000001146d */
        /* <DEDUP_REMOVED lines=8> */
[----:B------:R-:W-:Y:S01]  /*6940*/  IMAD R39, R81, R71, R39 ;  /* 0x0000004751277224 */ /* 0x000fe200078e0227 */
[----:B------:R-:W-:Y:S01]  /*6950*/  MOV R0, R107 ;  /* 0x0000006b00007202 */ /* 0x000fe20000000f00 */
[----:B------:R-:W-:Y:S01]  /*6960*/  IMAD R36, R2, R71, R36 ;  /* 0x0000004702247224 */ /* 0x000fe200078e0224 */
[----:B------:R-:W-:Y:S01]  /*6970*/  SHF.R.S32.HI R2, RZ, 0x18, R106 ;  /* 0x00000018ff027819 */ /* 0x000fe2000001146a */
[----:B------:R-:W-:Y:S01]  /*6980*/  IMAD R43, R70, R43, RZ ;  /* 0x0000002b462b7224 */ /* 0x000fe200078e02ff */
[----:B------:R1:W-:Y:S01]  /*6990*/  STS.128 [R145+0x2200], R16 ;  /* 0x0022001091007388 */ /* 0x0003e20000000c00 */
[-C--:B------:R-:W-:Y:S01]  /*69a0*/  IMAD R37, R3, R71.reuse, R37 ;  /* 0x0000004703257224 */ /* 0x080fe200078e0225 */
[----:B------:R-:W-:Y:S01]  /*69b0*/  I2IP.S8.S32.SAT R34, R39, R34, RZ ;  /* 0x0000002227227239 */ /* 0x000fe200000014ff */
[-C--:B------:R-:W-:Y:S01]  /*69c0*/  IMAD R38, R4, R71.reuse, R38 ;  /* 0x0000004704267224 */ /* 0x080fe200078e0226 */
[----:B------:R-:W-:Y:S01]  /*69d0*/  SHF.R.S32.HI R3, RZ, 0x18, R103 ;  /* 0x00000018ff037819 */ /* 0x000fe20000011467 */
[-C--:B------:R-:W-:Y:S01]  /*69e0*/  IMAD R43, R82, R71.reuse, R43 ;  /* 0x00000047522b7224 */ /* 0x080fe200078e022b */
[----:B------:R-:W-:Y:S01]  /*69f0*/  I2IP.S8.S32.SAT R32, R33, R32, R34 ;  /* 0x0000002021207239 */ /* 0x000fe20000001422 */
        /* <DEDUP_REMOVED lines=15> */
[----:B------:R-:W-:Y:S01]  /*6af0*/  SHF.R.S32.HI R3, RZ, 0x18, R97 ;  /* 0x00000018ff037819 */ /* 0x000fe20000011461 */
[-C--:B------:R-:W-:Y:S01]  /*6b00*/  IMAD R46, R4, R71.reuse, R46 ;  /* 0x00000047042e7224 */ /* 0x080fe200078e022e */
[----:B------:R-:W-:Y:S01]  /*6b10*/  I2IP.S8.S32.SAT R34, R41, R40, R34 ;  /* 0x0000002829227239 */ /* 0x000fe20000001422 */
[----:B------:R-:W-:Y:S02]  /*6b20*/  IMAD.MOV.U32 R0, RZ, RZ, R101 ;  /* 0x000000ffff007224 */ /* 0x000fe400078e0065 */
        /* <DEDUP_REMOVED lines=8> */
[----:B------:R-:W-:Y:S01]  /*6bb0*/  SHF.R.S32.HI R0, RZ, 0x18, R96 ;  /* 0x00000018ff007819 */ /* 0x000fe20000011460 */
[-C--:B------:R-:W-:Y:S01]  /*6bc0*/  IMAD R55, R85, R71.reuse, R55 ;  /* 0x0000004755377224 */ /* 0x080fe200078e0237 */
[----:B------:R-:W-:Y:S01]  /*6bd0*/  I2IP.S8.S32.SAT R35, R45, R44, R35 ;  /* 0x0000002c2d237239 */ /* 0x000fe20000001423 */
[----:B------:R-:W-:Y:S01]  /*6be0*/  IMAD R52, R2, R71, R52 ;  /* 0x0000004702347224 */ /* 0x000fe200078e0234 */
[----:B------:R-:W-:Y:S01]  /*6bf0*/  MOV R2, R95 ;  /* 0x0000005f00027202 */ /* 0x000fe20000000f00 */
[----:B------:R-:W-:Y:S01]  /*6c00*/  IMAD R53, R3, R71, R53 ;  /* 0x0000004703357224 */ /* 0x000fe200078e0235 */
[----:B------:R-:W-:Y:S01]  /*6c10*/  SHF.R.S32.HI R3, RZ, 0x18, R94 ;  /* 0x00000018ff037819 */ /* 0x000fe2000001145e */
[----:B------:R1:W-:Y:S01]  /*6c20*/  STS.128 [R144+0x2200], R32 ;  /* 0x0022002090007388 */ /* 0x0003e20000000c00 */
[----:B------:R-:W-:Y:S01]  /*6c30*/  IMAD R59, R70, R59, RZ ;  /* 0x0000003b463b7224 */ /* 0x000fe200078e02ff */
[----:B------:R-:W-:Y:S01]  /*6c40*/  I2IP.S8.S32.SAT R50, R55, R50, RZ ;  /* 0x0000003237327239 */ /* 0x000fe200000014ff */
[-C--:B------:R-:W-:Y:S01]  /*6c50*/  IMAD R54, R0, R71.reuse, R54 ;  /* 0x0000004700367224 */ /* 0x080fe200078e0236 */
[----:B------:R-:W-:Y:S01]  /*6c60*/  SHF.R.S32.HI R0, RZ, 0x18, R93 ;  /* 0x00000018ff007819 */ /* 0x000fe2000001145d */
[-C--:B------:R-:W-:Y:S01]  /*6c70*/  IMAD R59, R86, R71.reuse, R59 ;  /* 0x00000047563b7224 */ /* 0x080fe200078e023b */
[----:B------:R-:W-:Y:S01]  /*6c80*/  I2IP.S8.S32.SAT R48, R49, R48, R50 ;  /* 0x0000003031307239 */ /* 0x000fe20000001432 */
[-C--:B------:R-:W-:Y:S01]  /*6c90*/  IMAD R56, R2, R71.reuse, R56 ;  /* 0x0000004702387224 */ /* 0x080fe200078e0238 */
[----:B------:R-:W-:Y:S01]  /*6ca0*/  MOV R2, R92 ;  /* 0x0000005c00027202 */ /* 0x000fe20000000f00 */
        /* <DEDUP_REMOVED lines=8> */
[-C--:B------:R-:W-:Y:S02]  /*6d30*/  IMAD R60, R2, R71.reuse, R60 ;  /* 0x00000047023c7224 */ /* 0x080fe400078e023c */
[----:B------:R-:W-:Y:S01]  /*6d40*/  IMAD R61, R3, R71, R61 ;  /* 0x00000047033d7224 */ /* 0x000fe200078e023d */
[----:B------:R-:W-:Y:S01]  /*6d50*/  I2IP.S8.S32.SAT R58, R63, R58, RZ ;  /* 0x0000003a3f3a7239 */ /* 0x000fe200000014ff */
[----:B------:R-:W-:Y:S02]  /*6d60*/  IMAD R67, R70, R67, RZ ;  /* 0x0000004346437224 */ /* 0x000fe400078e02ff */
[-C--:B------:R-:W-:Y:S01]  /*6d70*/  IMAD R62, R0, R71.reuse, R62 ;  /* 0x00000047003e7224 */ /* 0x080fe200078e023e */
[----:B------:R-:W-:Y:S01]  /*6d80*/  I2IP.S8.S32.SAT R50, R57, R56, R58 ;  /* 0x0000003839327239 */ /* 0x000fe2000000143a */
[----:B------:R-:W-:Y:S05]  /*6d90*/  IMAD R67, R88, R71, R67 ;  /* 0x0000004758437224 */ /* 0x000fea00078e0243 */
[----:B------:R-:W-:Y:S04]  /*6da0*/  I2IP.S8.S32.SAT R51, R67, R62, RZ ;  /* 0x0000003e43337239 */ /* 0x000fe800000014ff */
[----:B------:R-:W-:Y:S05]  /*6db0*/  I2IP.S8.S32.SAT R51, R61, R60, R51 ;  /* 0x0000003c3d337239 */ /* 0x000fea0000001433 */
[----:B------:R1:W-:Y:S01]  /*6dc0*/  STS.128 [R143+0x2200], R48 ;  /* 0x002200308f007388 */ /* 0x0003e20000000c00 */
[----:B------:R-:W-:Y:S01]  /*6dd0*/  @!PT LDS RZ, [RZ] ;  /* 0x00000000fffff984 */ /* 0x000fe20000000800 */
[----:B------:R-:W-:Y:S01]  /*6de0*/  @!PT LDS RZ, [RZ] ;  /* 0x00000000fffff984 */ /* 0x000fe20000000800 */
[----:B------:R-:W-:Y:S01]  /*6df0*/  @!PT LDS RZ, [RZ] ;  /* 0x00000000fffff984 */ /* 0x000fe20000000800 */
[----:B------:R-:W-:Y:S01]  /*6e00*/  @!PT LDS RZ, [RZ] ;  /* 0x00000000fffff984 */ /* 0x000fe20000000800 */
[----:B------:R3:W-:Y:S07]  /*6e10*/  MEMBAR.ALL.CTA ;  /* 0x0000000000007992 */ /* 0x0007ee0000008000 */
[----:B---3--:R-:W3:Y:S02]  /*6e20*/  FENCE.VIEW.ASYNC.S ;  /* 0x00000000000073c6 */ /* 0x008ee40000000000 */
[----:B---3--:R-:W-:Y:S06]  /*6e30*/  BAR.SYNC.DEFER_BLOCKING 0x1, 0x80 ;  /* 0x0042000000007b1d */ /* 0x008fec0000010000 */
[----:B------:R-:W-:Y:S05]  /*6e40*/  @P0 BRA `(.L_x_101) ;  /* 0x0000000000300947 */ /* 0x000fea0003800000 */
[----:B------:R-:W-:Y:S02]  /*6e50*/  UIADD3 UR4, UPT, UPT, UR44, 0x2200, URZ ;  /* 0x000022002c047890 */ /* 0x000fe4000fffe0ff */
[----:B------:R-:W-:Y:S02]  /*6e60*/  USHF.L.U32 UR9, UR45, 0x6, URZ ;  /* 0x000000062d097899 */ /* 0x000fe400080006ff */
[----:B------:R-:W-:Y:S02]  /*6e70*/  USHF.L.U32 UR10, UR46, 0x7, URZ ;  /* 0x000000072e0a7899 */ /* 0x000fe400080006ff */
[----:B------:R-:W-:Y:S01]  /*6e80*/  MOV R153, UR4 ;  /* 0x0000000400997c02 */ /* 0x000fe20008000f00 */
[----:B------:R-:W-:Y:S01]  /*6e90*/  UIADD3 UR4, UP0, UPT, UR62, 0x680, URZ ;  /* 0x000006803e047890 */ /* 0x000fe2000ff1e0ff */
[----:B------:R-:W-:Y:S02]  /*6ea0*/  UMOV UR11, UR36 ;  /* 0x00000024000b7c82 */ /* 0x000fe40008000000 */
[----:B------:R-:W-:Y:S01]  /*6eb0*/  R2UR UR8, R153 ;  /* 0x00000000990872ca */ /* 0x000fe200000e0000 */
[----:B------:R-:W-:Y:S11]  /*6ec0*/  UIADD3.X UR5, UPT, UPT, URZ, UR63, URZ, UP0, !UPT ;  /* 0x0000003fff057290 */ /* 0x000ff600087fe4ff */
[----:B------:R-:W-:Y:S01]  /*6ed0*/  @!UPT UIADD3 URZ, UPT, UPT, URZ, URZ, URZ ;  /* 0x000000fffffff290 */ /* 0x000fe2000fffe0ff */
[----:B------:R3:W-:Y:S01]  /*6ee0*/  UTMASTG.3D [UR8], [UR4] ;  /* 0x00000008040073b5 */ /* 0x0007e20008010000 */
[----:B------:R0:W-:Y:S01]  /*6ef0*/  UTMACMDFLUSH ;  /* 0x00000000000079b7 */ /* 0x0001e20000000000 */
[----:B---3--:R-:W-:Y:S04]  /*6f00*/  DEPBAR.LE SB0, 0x0 ;  /* 0x000080000000791a */ /* 0x008fe80000000000 */
.L_x_101:
[----:B------:R-:W-:Y:S05]  /*6f10*/  BSYNC.RECONVERGENT B0 ;  /* 0x0000000000007941 */ /* 0x000fea0003800200 */
.L_x_100:
[----:B------:R-:W-:Y:S01]  /*6f20*/  BAR.SYNC.DEFER_BLOCKING 0x1, 0x80 ;  /* 0x0042000000007b1d */ /* 0x000fe20000010000 */
[----:B------:R-:W-:Y:S01]  /*6f30*/  ISETP.NE.AND P0, PT, R149, 0x2, PT ;  /* 0x000000029500780c */ /* 0x000fe20003f05270 */
[----:B------:R-:W-:Y:S01]  /*6f40*/  UISETP.NE.AND UP0, UPT, UR47, URZ, UPT ;  /* 0x000000ff2f00728c */ /* 0x000fe2000bf05270 */
[----:B------:R-:W-:Y:S01]  /*6f50*/  ISETP.NE.AND P1, PT, R68, 0x4, PT ;  /* 0x000000044400780c */ /* 0x000fe20003f25270 */
[----:B------:R-:W-:Y:S01]  /*6f60*/  UIADD3 UR45, UPT, UPT, UR37, UR57, URZ ;  /* 0x00000039252d7290 */ /* 0x000fe2000fffe0ff */
[----:B------:R-:W-:Y:S01]  /*6f70*/  SEL R2, RZ, 0x1, P0 ;  /* 0x00000001ff027807 */ /* 0x000fe20000000000 */
[----:B------:R-:W-:Y:S01]  /*6f80*/  UIADD3 UR46, UPT, UPT, UR38, UR60, URZ ;  /* 0x0000003c262e7290 */ /* 0x000fe2000fffe0ff */
[----:B------:R-:W-:Y:S02]  /*6f90*/  SEL R0, RZ, 0x1, P1 ;  /* 0x00000001ff007807 */ /* 0x000fe40000800000 */
[----:B------:R-:W-:Y:S02]  /*6fa0*/  LOP3.LUT R151, R151, R2, RZ, 0x3c, !PT ;  /* 0x0000000297977212 */ /* 0x000fe400078e3cff */
[----:B------:R-:W-:Y:S02]  /*6fb0*/  LOP3.LUT R152, R152, R0, RZ, 0x3c, !PT ;  /* 0x0000000098987212 */ /* 0x000fe400078e3cff */
[----:B------:R-:W-:Y:S02]  /*6fc0*/  SEL R149, R149, RZ, P0 ;  /* 0x000000ff95957207 */ /* 0x000fe40000000000 */
[----:B------:R-:W-:Y:S01]  /*6fd0*/  SEL R68, R68, RZ, P1 ;  /* 0x000000ff44447207 */ /* 0x000fe20000800000 */
[----:B------:R-:W-:Y:S01]  /*6fe0*/  UMOV UR36, UR51 ;  /* 0x0000003300247c82 */ /* 0x000fe20008000000 */
[----:B------:R-:W-:Y:S05]  /*6ff0*/  BRA.U UP0, `(.L_x_102) ;  /* 0xffffffd900dc7547 */ /* 0x000fea000b83ffff */
[----:B------:R-:W-:Y:S05]  /*7000*/  EXIT ;  /* 0x000000000000794d */ /* 0x000fea0003800000 */
.L_x_24:
[----:B--2---:R2:W3:Y:S02]  /*7010*/  SYNCS.PHASECHK.TRANS64.TRYWAIT P0, [R0+URZ+0xe0], R2 ;  /* 0x0000e002000075a7 */ /* 0x0044e400080011ff */
[----:B---3--:R-:W-:Y:S05]  /*7020*/  @!P0 NANOSLEEP.SYNCS 0x989680 ;  /* 0x009896800000895d */ /* 0x008fea0003900000 */
[----:B------:R-:W3:Y:S02]  /*7030*/  @!P0 SYNCS.PHASECHK.TRANS64 P0, [R0+URZ+0xe0], R2 ;  /* 0x0000e002000085a7 */ /* 0x000ee400080010ff */
[----:B---3--:R-:W-:Y:S05]  /*7040*/  @!P0 BRA `(.L_x_24) ;  /* 0xfffffffc00f08947 */ /* 0x008fea000383ffff */
[----:B------:R-:W-:Y:S05]  /*7050*/  BRA `(.L_x_103) ;  /* 0xffffffa400f87947 */ /* 0x000fea000383ffff */
.L_x_27:
[----:B-1----:R-:W-:-:S07]  /*7060*/  MOV R0, UR33 ;  /* 0x0000002100007c02 */ /* 0x002fce0008000f00 */
.L_x_104:
[----:B-1----:R1:W2:Y:S02]  /*7070*/  SYNCS.PHASECHK.TRANS64.TRYWAIT P0, [R0+URZ+0x28], R3 ;  /* 0x00002803000075a7 */ /* 0x0022a400080011ff */
[----:B--2---:R-:W-:Y:S05]  /*7080*/  @!P0 NANOSLEEP.SYNCS 0x989680 ;  /* 0x009896800000895d */ /* 0x004fea0003900000 */
[----:B------:R-:W2:Y:S02]  /*7090*/  @!P0 SYNCS.PHASECHK.TRANS64 P0, [R0+URZ+0x28], R3 ;  /* 0x00002803000085a7 */ /* 0x000ea400080010ff */
[----:B--2---:R-:W-:Y:S05]  /*70a0*/  @!P0 BRA `(.L_x_104) ;  /* 0xfffffffc00f08947 */ /* 0x004fea000383ffff */
[----:B------:R-:W-:Y:S05]  /*70b0*/  BRA `(.L_x_26) ;  /* 0xffffffa800407947 */ /* 0x000fea000383ffff */
.L_x_34:
[----:B-1----:R-:W-:-:S07]  /*70c0*/  MOV R0, UR17 ;  /* 0x0000001100007c02 */ /* 0x002fce0008000f00 */
.L_x_105:
[----:B-1----:R1:W2:Y:S02]  /*70d0*/  SYNCS.PHASECHK.TRANS64.TRYWAIT P0, [R0+URZ+0x28], R3 ;  /* 0x00002803000075a7 */ /* 0x0022a400080011ff */
[----:B--2---:R-:W-:Y:S05]  /*70e0*/  @!P0 NANOSLEEP.SYNCS 0x989680 ;  /* 0x009896800000895d */ /* 0x004fea0003900000 */
[----:B------:R-:W2:Y:S02]  /*70f0*/  @!P0 SYNCS.PHASECHK.TRANS64 P0, [R0+URZ+0x28], R3 ;  /* 0x00002803000085a7 */ /* 0x000ea400080010ff */
[----:B--2---:R-:W-:Y:S05]  /*7100*/  @!P0 BRA `(.L_x_105) ;  /* 0xfffffffc00f08947 */ /* 0x004fea000383ffff */
[----:B------:R-:W-:Y:S05]  /*7110*/  BRA `(.L_x_33) ;  /* 0xffffffa800fc7947 */ /* 0x000fea000383ffff */
.L_x_39:
[----:B-1----:R1:W2:Y:S02]  /*7120*/  SYNCS.PHASECHK.TRANS64.TRYWAIT P0, [R3+URZ+0x70], R0 ;  /* 0x00007000030075a7 */ /* 0x0022a400080011ff */
[----:B--2---:R-:W-:Y:S05]  /*7130*/  @!P0 NANOSLEEP.SYNCS 0x989680 ;  /* 0x009896800000895d */ /* 0x004fea0003900000 */
[----:B------:R-:W2:Y:S02]  /*7140*/  @!P0 SYNCS.PHASECHK.TRANS64 P0, [R3+URZ+0x70], R0 ;  /* 0x00007000030085a7 */ /* 0x000ea400080010ff */
[----:B--2---:R-:W-:Y:S05]  /*7150*/  @!P0 BRA `(.L_x_39) ;  /* 0xfffffffc00f08947 */ /* 0x004fea000383ffff */
[----:B------:R-:W-:Y:S05]  /*7160*/  BRA `(.L_x_106) ;  /* 0xffffffac00a07947 */ /* 0x000fea000383ffff */
.L_x_43:
[----:B------:R-:W-:-:S07]  /*7170*/  MOV R0, UR4 ;  /* 0x0000000400007c02 */ /* 0x000fce0008000f00 */
.L_x_107:
[----:B-1----:R1:W2:Y:S02]  /*7180*/  SYNCS.PHASECHK.TRANS64.TRYWAIT P0, [R0+URZ], R2 ;  /* 0x00000002000075a7 */ /* 0x0022a400080011ff */
[----:B--2---:R-:W-:Y:S05]  /*7190*/  @!P0 NANOSLEEP.SYNCS 0x989680 ;  /* 0x009896800000895d */ /* 0x004fea0003900000 */
[----:B------:R-:W2:Y:S02]  /*71a0*/  @!P0 SYNCS.PHASECHK.TRANS64 P0, [R0+URZ], R2 ;  /* 0x00000002000085a7 */ /* 0x000ea400080010ff */
[----:B--2---:R-:W-:Y:S05]  /*71b0*/  @!P0 BRA `(.L_x_107) ;  /* 0xfffffffc00f08947 */ /* 0x004fea000383ffff */
[----:B------:R-:W-:Y:S05]  /*71c0*/  BRA `(.L_x_108) ;  /* 0xffffffb400447947 */ /* 0x000fea000383ffff */
.L_x_44:
[----:B------:R-:W-:-:S07]  /*71d0*/  MOV R0, UR5 ;  /* 0x0000000500007c02 */ /* 0x000fce0008000f00 */
.L_x_109:
[----:B-1----:R1:W2:Y:S02]  /*71e0*/  SYNCS.PHASECHK.TRANS64.TRYWAIT P0, [R0+URZ], R3 ;  /* 0x00000003000075a7 */ /* 0x0022a400080011ff */
[----:B--2---:R-:W-:Y:S05]  /*71f0*/  @!P0 NANOSLEEP.SYNCS 0x989680 ;  /* 0x009896800000895d */ /* 0x004fea0003900000 */
[----:B------:R-:W2:Y:S02]  /*7200*/  @!P0 SYNCS.PHASECHK.TRANS64 P0, [R0+URZ], R3 ;  /* 0x00000003000085a7 */ /* 0x000ea400080010ff */
[----:B--2---:R-:W-:Y:S05]  /*7210*/  @!P0 BRA `(.L_x_109) ;  /* 0xfffffffc00f08947 */ /* 0x004fea000383ffff */
[----:B------:R-:W-:Y:S05]  /*7220*/  BRA `(.L_x_110) ;  /* 0xffffffb400507947 */ /* 0x000fea000383ffff */
.L_x_45:
[----:B------:R-:W-:-:S07]  /*7230*/  MOV R0, UR5 ;  /* 0x0000000500007c02 */ /* 0x000fce0008000f00 */
.L_x_111:
[----:B-1----:R1:W2:Y:S02]  /*7240*/  SYNCS.PHASECHK.TRANS64.TRYWAIT P0, [R0+URZ], R3 ;  /* 0x00000003000075a7 */ /* 0x0022a400080011ff */
[----:B--2---:R-:W-:Y:S05]  /*7250*/  @!P0 NANOSLEEP.SYNCS 0x989680 ;  /* 0x009896800000895d */ /* 0x004fea0003900000 */
[----:B------:R-:W2:Y:S02]  /*7260*/  @!P0 SYNCS.PHASECHK.TRANS64 P0, [R0+URZ], R3 ;  /* 0x00000003000085a7 */ /* 0x000ea400080010ff */
[----:B--2---:R-:W-:Y:S05]  /*7270*/  @!P0 BRA `(.L_x_111) ;  /* 0xfffffffc00f08947 */ /* 0x004fea000383ffff */
[----:B------:R-:W-:Y:S05]  /*7280*/  BRA `(.L_x_112) ;  /* 0xffffffb4005c7947 */ /* 0x000fea000383ffff */
.L_x_46:
[----:B------:R-:W-:-:S07]  /*7290*/  MOV R0, UR5 ;  /* 0x0000000500007c02 */ /* 0x000fce0008000f00 */
.L_x_113:
[----:B-1----:R1:W2:Y:S02]  /*72a0*/  SYNCS.PHASECHK.TRANS64.TRYWAIT P0, [R0+URZ], R3 ;  /* 0x00000003000075a7 */ /* 0x0022a400080011ff */
[----:B--2---:R-:W-:Y:S05]  /*72b0*/  @!P0 NANOSLEEP.SYNCS 0x989680 ;  /* 0x009896800000895d */ /* 0x004fea0003900000 */
[----:B------:R-:W2:Y:S02]  /*72c0*/  @!P0 SYNCS.PHASECHK.TRANS64 P0, [R0+URZ], R3 ;  /* 0x00000003000085a7 */ /* 0x000ea400080010ff */
[----:B--2---:R-:W-:Y:S05]  /*72d0*/  @!P0 BRA `(.L_x_113) ;  /* 0xfffffffc00f08947 */ /* 0x004fea000383ffff */
[----:B------:R-:W-:Y:S05]  /*72e0*/  BRA `(.L_x_114) ;  /* 0xffffffb400687947 */ /* 0x000fea000383ffff */
.L_x_49:
[----:B-1----:R1:W2:Y:S02]  /*72f0*/  SYNCS.PHASECHK.TRANS64.TRYWAIT P0, [R2+URZ+0xd0], R4 ;  /* 0x0000d004020075a7 */ /* 0x0022a400080011ff */
[----:B--2---:R-:W-:Y:S05]  /*7300*/  @!P0 NANOSLEEP.SYNCS 0x989680 ;  /* 0x009896800000895d */ /* 0x004fea0003900000 */
[----:B------:R-:W2:Y:S02]  /*7310*/  @!P0 SYNCS.PHASECHK.TRANS64 P0, [R2+URZ+0xd0], R4 ;  /* 0x0000d004020085a7 */ /* 0x000ea400080010ff */
[----:B--2---:R-:W-:Y:S05]  /*7320*/  @!P0 BRA `(.L_x_49) ;  /* 0xfffffffc00f08947 */ /* 0x004fea000383ffff */
[----:B------:R-:W-:Y:S05]  /*7330*/  BRA `(.L_x_115) ;  /* 0xffffffb400c47947 */ /* 0x000fea000383ffff */
.L_x_50:
[----:B------:R-:W-:-:S07]  /*7340*/  MOV R2, UR4 ;  /* 0x0000000400027c02 */ /* 0x000fce0008000f00 */
.L_x_116:
[----:B-1----:R1:W2:Y:S02]  /*7350*/  SYNCS.PHASECHK.TRANS64.TRYWAIT P0, [R2+URZ+0x80], R5 ;  /* 0x00008005020075a7 */ /* 0x0022a400080011ff */
[----:B--2---:R-:W-:Y:S05]  /*7360*/  @!P0 NANOSLEEP.SYNCS 0x989680 ;  /* 0x009896800000895d */ /* 0x004fea0003900000 */
[----:B------:R-:W2:Y:S02]  /*7370*/  @!P0 SYNCS.PHASECHK.TRANS64 P0, [R2+URZ+0x80], R5 ;  /* 0x00008005020085a7 */ /* 0x000ea400080010ff */
[----:B--2---:R-:W-:Y:S05]  /*7380*/  @!P0 BRA `(.L_x_116) ;  /* 0xfffffffc00f08947 */ /* 0x004fea000383ffff */
[----:B------:R-:W-:Y:S05]  /*7390*/  BRA `(.L_x_117) ;  /* 0xffffffb400d47947 */ /* 0x000fea000383ffff */
.L_x_51:
[----:B-1----:R1:W2:Y:S02]  /*73a0*/  SYNCS.PHASECHK.TRANS64.TRYWAIT P1, [R2+URZ+0x70], R4 ;  /* 0x00007004020075a7 */ /* 0x0022a400080211ff */
[----:B--2---:R-:W-:Y:S05]  /*73b0*/  @!P1 NANOSLEEP.SYNCS 0x989680 ;  /* 0x009896800000995d */ /* 0x004fea0003900000 */
[----:B------:R-:W2:Y:S02]  /*73c0*/  @!P1 SYNCS.PHASECHK.TRANS64 P1, [R2+URZ+0x70], R4 ;  /* 0x00007004020095a7 */ /* 0x000ea400080210ff */
[----:B--2---:R-:W-:Y:S05]  /*73d0*/  @!P1 BRA `(.L_x_51) ;  /* 0xfffffffc00f09947 */ /* 0x004fea000383ffff */
[----:B------:R-:W-:Y:S05]  /*73e0*/  BRA `(.L_x_118) ;  /* 0xffffffb800047947 */ /* 0x000fea000383ffff */
.L_x_54:
[----:B------:R-:W-:-:S07]  /*73f0*/  MOV R0, UR4 ;  /* 0x0000000400007c02 */ /* 0x000fce0008000f00 */
.L_x_119:
[----:B-1----:R1:W2:Y:S02]  /*7400*/  SYNCS.PHASECHK.TRANS64.TRYWAIT P0, [R0+URZ+0x80], R2 ;  /* 0x00008002000075a7 */ /* 0x0022a400080011ff */
[----:B--2---:R-:W-:Y:S05]  /*7410*/  @!P0 NANOSLEEP.SYNCS 0x989680 ;  /* 0x009896800000895d */ /* 0x004fea0003900000 */
[----:B------:R-:W2:Y:S02]  /*7420*/  @!P0 SYNCS.PHASECHK.TRANS64 P0, [R0+URZ+0x80], R2 ;  /* 0x00008002000085a7 */ /* 0x000ea400080010ff */
[----:B--2---:R-:W-:Y:S05]  /*7430*/  @!P0 BRA `(.L_x_119) ;  /* 0xfffffffc00f08947 */ /* 0x004fea000383ffff */
[----:B------:R-:W-:Y:S05]  /*7440*/  BRA `(.L_x_53) ;  /* 0xffffffb800587947 */ /* 0x000fea000383ffff */
.L_x_61:
[----:B-1----:R1:W2:Y:S02]  /*7450*/  SYNCS.PHASECHK.TRANS64.TRYWAIT P1, [R0+URZ+0x70], R2 ;  /* 0x00007002000075a7 */ /* 0x0022a400080211ff */
[----:B--2---:R-:W-:Y:S05]  /*7460*/  @!P1 NANOSLEEP.SYNCS 0x989680 ;  /* 0x009896800000995d */ /* 0x004fea0003900000 */
[----:B------:R-:W2:Y:S02]  /*7470*/  @!P1 SYNCS.PHASECHK.TRANS64 P1, [R0+URZ+0x70], R2 ;  /* 0x00007002000095a7 */ /* 0x000ea400080210ff */
[----:B--2---:R-:W-:Y:S05]  /*7480*/  @!P1 BRA `(.L_x_61) ;  /* 0xfffffffc00f09947 */ /* 0x004fea000383ffff */
[----:B------:R-:W-:Y:S05]  /*7490*/  BRA `(.L_x_120) ;  /* 0xffffffbc00b47947 */ /* 0x000fea000383ffff */
.L_x_62:
[----:B------:R-:W-:-:S07]  /*74a0*/  MOV R2, UR18 ;  /* 0x0000001200027c02 */ /* 0x000fce0008000f00 */
.L_x_121:
[----:B-1----:R1:W2:Y:S02]  /*74b0*/  SYNCS.PHASECHK.TRANS64.TRYWAIT P0, [R2+URZ+0xb0], R0 ;  /* 0x0000b000020075a7 */ /* 0x0022a400080011ff */
[----:B--2---:R-:W-:Y:S05]  /*74c0*/  @!P0 NANOSLEEP.SYNCS 0x989680 ;  /* 0x009896800000895d */ /* 0x004fea0003900000 */
[----:B------:R-:W2:Y:S02]  /*74d0*/  @!P0 SYNCS.PHASECHK.TRANS64 P0, [R2+URZ+0xb0], R0 ;  /* 0x0000b000020085a7 */ /* 0x000ea400080010ff */
[----:B--2---:R-:W-:Y:S05]  /*74e0*/  @!P0 BRA `(.L_x_121) ;  /* 0xfffffffc00f08947 */ /* 0x004fea000383ffff */
[----:B------:R-:W-:Y:S05]  /*74f0*/  BRA `(.L_x_122) ;  /* 0xffffffbc00e87947 */ /* 0x000fea000383ffff */
.L_x_65:
[----:B------:R-:W-:Y:S07]  /*7500*/  MOV R0, UR6 ;  /* 0x0000000600007c02 */ /* 0x000fee0008000f00 */
.L_x_123:
[----:B-1----:R1:W2:Y:S02]  /*7510*/  SYNCS.PHASECHK.TRANS64.TRYWAIT P0, [R0+URZ], R2 ;  /* 0x00000002000075a7 */ /* 0x0022a400080011ff */
[----:B--2---:R-:W-:Y:S05]  /*7520*/  @!P0 NANOSLEEP.SYNCS 0x989680 ;  /* 0x009896800000895d */ /* 0x004fea0003900000 */
[----:B------:R-:W2:Y:S02]  /*7530*/  @!P0 SYNCS.PHASECHK.TRANS64 P0, [R0+URZ], R2 ;  /* 0x00000002000085a7 */ /* 0x000ea400080010ff */
[----:B--2---:R-:W-:Y:S05]  /*7540*/  @!P0 BRA `(.L_x_123) ;  /* 0xfffffffc00f08947 */ /* 0x004fea000383ffff */
[----:B------:R-:W-:Y:S05]  /*7550*/  BRA `(.L_x_64) ;  /* 0xffffffc000087947 */ /* 0x000fea000383ffff */
.L_x_68:
[----:B------:R-:W-:-:S07]  /*7560*/  MOV R0, UR4 ;  /* 0x0000000400007c02 */ /* 0x000fce0008000f00 */
.L_x_124:
[----:B--2---:R2:W4:Y:S02]  /*7570*/  SYNCS.PHASECHK.TRANS64.TRYWAIT P0, [R0+URZ], R2 ;  /* 0x00000002000075a7 */ /* 0x00452400080011ff */
[----:B----4-:R-:W-:Y:S05]  /*7580*/  @!P0 NANOSLEEP.SYNCS 0x989680 ;  /* 0x009896800000895d */ /* 0x010fea0003900000 */
[----:B------:R-:W4:Y:S02]  /*7590*/  @!P0 SYNCS.PHASECHK.TRANS64 P0, [R0+URZ], R2 ;  /* 0x00000002000085a7 */ /* 0x000f2400080010ff */
[----:B----4-:R-:W-:Y:S05]  /*75a0*/  @!P0 BRA `(.L_x_124) ;  /* 0xfffffffc00f08947 */ /* 0x010fea000383ffff */
[----:B------:R-:W-:Y:S05]  /*75b0*/  BRA `(.L_x_125) ;  /* 0xffffffc000a87947 */ /* 0x000fea000383ffff */
.L_x_69:
[----:B------:R-:W-:-:S07]  /*75c0*/  MOV R0, UR5 ;  /* 0x0000000500007c02 */ /* 0x000fce0008000f00 */
.L_x_126:
[----:B-1----:R1:W2:Y:S02]  /*75d0*/  SYNCS.PHASECHK.TRANS64.TRYWAIT P0, [R0+URZ], R3 ;  /* 0x00000003000075a7 */ /* 0x0022a400080011ff */
[----:B--2---:R-:W-:Y:S05]  /*75e0*/  @!P0 NANOSLEEP.SYNCS 0x989680 ;  /* 0x009896800000895d */ /* 0x004fea0003900000 */
[----:B------:R-:W2:Y:S02]  /*75f0*/  @!P0 SYNCS.PHASECHK.TRANS64 P0, [R0+URZ], R3 ;  /* 0x00000003000085a7 */ /* 0x000ea400080010ff */
[----:B--2---:R-:W-:Y:S05]  /*7600*/  @!P0 BRA `(.L_x_126) ;  /* 0xfffffffc00f08947 */ /* 0x004fea000383ffff */
[----:B------:R-:W-:Y:S05]  /*7610*/  BRA `(.L_x_127) ;  /* 0xffffffc000b47947 */ /* 0x000fea000383ffff */
.L_x_70:
[----:B------:R-:W-:-:S07]  /*7620*/  MOV R0, UR5 ;  /* 0x0000000500007c02 */ /* 0x000fce0008000f00 */
.L_x_128:
[----:B-1----:R1:W2:Y:S02]  /*7630*/  SYNCS.PHASECHK.TRANS64.TRYWAIT P0, [R0+URZ], R3 ;  /* 0x00000003000075a7 */ /* 0x0022a400080011ff */
[----:B--2---:R-:W-:Y:S05]  /*7640*/  @!P0 NANOSLEEP.SYNCS 0x989680 ;  /* 0x009896800000895d */ /* 0x004fea0003900000 */
[----:B------:R-:W2:Y:S02]  /*7650*/  @!P0 SYNCS.PHASECHK.TRANS64 P0, [R0+URZ], R3 ;  /* 0x00000003000085a7 */ /* 0x000ea400080010ff */
[----:B--2---:R-:W-:Y:S05]  /*7660*/  @!P0 BRA `(.L_x_128) ;  /* 0xfffffffc00f08947 */ /* 0x004fea000383ffff */
[----:B------:R-:W-:Y:S05]  /*7670*/  BRA `(.L_x_129) ;  /* 0xffffffc000c07947 */ /* 0x000fea000383ffff */
.L_x_71:
[----:B-1----:R-:W-:-:S07]  /*7680*/  MOV R0, UR4 ;  /* 0x0000000400007c02 */ /* 0x002fce0008000f00 */
.L_x_130:
[----:B-1----:R1:W2:Y:S02]  /*7690*/  SYNCS.PHASECHK.TRANS64.TRYWAIT P0, [R0+URZ], R2 ;  /* 0x00000002000075a7 */ /* 0x0022a400080011ff */
[----:B--2---:R-:W-:Y:S05]  /*76a0*/  @!P0 NANOSLEEP.SYNCS 0x989680 ;  /* 0x009896800000895d */ /* 0x004fea0003900000 */
[----:B------:R-:W2:Y:S02]  /*76b0*/  @!P0 SYNCS.PHASECHK.TRANS64 P0, [R0+URZ], R2 ;  /* 0x00000002000085a7 */ /* 0x000ea400080010ff */
[----:B--2---:R-:W-:Y:S05]  /*76c0*/  @!P0 BRA `(.L_x_130) ;  /* 0xfffffffc00f08947 */ /* 0x004fea000383ffff */
[----:B------:R-:W-:Y:S05]  /*76d0*/  BRA `(.L_x_131) ;  /* 0xffffffc000cc7947 */ /* 0x000fea000383ffff */
.L_x_76:
[----:B--2---:R2:W3:Y:S02]  /*76e0*/  SYNCS.PHASECHK.TRANS64.TRYWAIT P0, [R7+URZ+0x70], R0 ;  /* 0x00007000070075a7 */ /* 0x0044e400080011ff */
[----:B---3--:R-:W-:Y:S05]  /*76f0*/  @!P0 NANOSLEEP.SYNCS 0x989680 ;  /* 0x009896800000895d */ /* 0x008fea0003900000 */
[----:B------:R-:W3:Y:S02]  /*7700*/  @!P0 SYNCS.PHASECHK.TRANS64 P0, [R7+URZ+0x70], R0 ;  /* 0x00007000070085a7 */ /* 0x000ee400080010ff */
[----:B---3--:R-:W-:Y:S05]  /*7710*/  @!P0 BRA `(.L_x_76) ;  /* 0xfffffffc00f08947 */ /* 0x008fea000383ffff */
[----:B------:R-:W-:Y:S05]  /*7720*/  BRA `(.L_x_132) ;  /* 0xffffffc400e07947 */ /* 0x000fea000383ffff */
.L_x_79:
[----:B-1----:R-:W-:Y:S07]  /*7730*/  MOV R0, UR17 ;  /* 0x0000001100007c02 */ /* 0x002fee0008000f00 */
.L_x_133:
[----:B-1----:R1:W2:Y:S02]  /*7740*/  SYNCS.PHASECHK.TRANS64.TRYWAIT P2, [R0+URZ+0x68], R7 ;  /* 0x00006807000075a7 */ /* 0x0022a400080411ff */
[----:B--2---:R-:W-:Y:S05]  /*7750*/  @!P2 NANOSLEEP.SYNCS 0x989680 ;  /* 0x009896800000a95d */ /* 0x004fea0003900000 */
[----:B------:R-:W2:Y:S02]  /*7760*/  @!P2 SYNCS.PHASECHK.TRANS64 P2, [R0+URZ+0x68], R7 ;  /* 0x000068070000a5a7 */ /* 0x000ea400080410ff */
[----:B--2---:R-:W-:Y:S05]  /*7770*/  @!P2 BRA `(.L_x_133) ;  /* 0xfffffffc00f0a947 */ /* 0x004fea000383ffff */
[----:B------:R-:W-:Y:S05]  /*7780*/  BRA `(.L_x_78) ;  /* 0xffffffcc00407947 */ /* 0x000fea000383ffff */
.L_x_82:
[----:B-1----:R-:W-:Y:S07]  /*7790*/  MOV R0, UR17 ;  /* 0x0000001100007c02 */ /* 0x002fee0008000f00 */
.L_x_134:
[----:B-1----:R1:W2:Y:S02]  /*77a0*/  SYNCS.PHASECHK.TRANS64.TRYWAIT P0, [R0+URZ+0x58], R6 ;  /* 0x00005806000075a7 */ /* 0x0022a400080011ff */
[----:B--2---:R-:W-:Y:S05]  /*77b0*/  @!P0 NANOSLEEP.SYNCS 0x989680 ;  /* 0x009896800000895d */ /* 0x004fea0003900000 */
[----:B------:R-:W2:Y:S02]  /*77c0*/  @!P0 SYNCS.PHASECHK.TRANS64 P0, [R0+URZ+0x58], R6 ;  /* 0x00005806000085a7 */ /* 0x000ea400080010ff */
[----:B--2---:R-:W-:Y:S05]  /*77d0*/  @!P0 BRA `(.L_x_134) ;  /* 0xfffffffc00f08947 */ /* 0x004fea000383ffff */
[----:B------:R-:W-:Y:S05]  /*77e0*/  BRA `(.L_x_135) ;  /* 0xffffffcc00907947 */ /* 0x000fea000383ffff */
.L_x_85:
[----:B--2---:R2:W4:Y:S02]  /*77f0*/  SYNCS.PHASECHK.TRANS64.TRYWAIT P0, [R3+URZ+0x70], R0 ;  /* 0x00007000030075a7 */ /* 0x00452400080011ff */
[----:B----4-:R-:W-:Y:S05]  /*7800*/  @!P0 NANOSLEEP.SYNCS 0x989680 ;  /* 0x009896800000895d */ /* 0x010fea0003900000 */
[----:B------:R-:W4:Y:S02]  /*7810*/  @!P0 SYNCS.PHASECHK.TRANS64 P0, [R3+URZ+0x70], R0 ;  /* 0x00007000030085a7 */ /* 0x000f2400080010ff */
[----:B----4-:R-:W-:Y:S05]  /*7820*/  @!P0 BRA `(.L_x_85) ;  /* 0xfffffffc00f08947 */ /* 0x010fea000383ffff */
[----:B------:R-:W-:Y:S05]  /*7830*/  BRA `(.L_x_136) ;  /* 0xffffffd000e07947 */ /* 0x000fea000383ffff */
.L_x_96:
[----:B-1----:R-:W-:Y:S04]  /*7840*/  MOV R0, UR44 ;  /* 0x0000002c00007c02 */ /* 0x002fe80008000f00 */
[----:B------:R1:W2:Y:S03]  /*7850*/  SYNCS.PHASECHK.TRANS64.TRYWAIT P1, [R0+URZ+0x50], R3 ;  /* 0x00005003000075a7 */ /* 0x0002a600080211ff */
[----:B--2---:R-:W-:Y:S05]  /*7860*/  @!P1 NANOSLEEP.SYNCS 0x989680 ;  /* 0x009896800000995d */ /* 0x004fea0003900000 */
[----:B------:R-:W2:Y:S02]  /*7870*/  @!P1 SYNCS.PHASECHK.TRANS64 P1, [R0+URZ+0x50], R3 ;  /* 0x00005003000095a7 */ /* 0x000ea400080210ff */
[----:B--2---:R-:W-:Y:S05]  /*7880*/  @!P1 BRA `(.L_x_96) ;  /* 0xfffffffc00ec9947 */ /* 0x004fea000383ffff */
[----:B------:R-:W-:Y:S05]  /*7890*/  BRA `(.L_x_95) ;  /* 0xffffffe000387947 */ /* 0x000fea000383ffff */
.L_x_98:
[----:B------:R1:W1:Y:S02]  /*78a0*/  SYNCS.PHASECHK.TRANS64.TRYWAIT P1, [R22+URZ+0x90], R4 ;  /* 0x00009004160075a7 */ /* 0x00026400080211ff */
[----:B-1----:R-:W-:Y:S05]  /*78b0*/  @!P1 NANOSLEEP.SYNCS 0x989680 ;  /* 0x009896800000995d */ /* 0x002fea0003900000 */
[----:B------:R-:W1:Y:S02]  /*78c0*/  @!P1 SYNCS.PHASECHK.TRANS64 P1, [R22+URZ+0x90], R4 ;  /* 0x00009004160095a7 */ /* 0x000e6400080210ff */
[----:B-1----:R-:W-:Y:S05]  /*78d0*/  @!P1 BRA `(.L_x_98) ;  /* 0xfffffffc00f09947 */ /* 0x002fea000383ffff */
[----:B------:R-:W-:Y:S05]  /*78e0*/  BRA `(.L_x_97) ;  /* 0xffffffe0007c7947 */ /* 0x000fea000383ffff */
        .weak           $__internal_0_$__cuda_sm10x_tcgen05_guardrail_trap_col_being_dealloced_not_returned_by_alloc
        .type           $__internal_0_$__cuda_sm10x_tcgen05_guardrail_trap_col_being_dealloced_not_returned_by_alloc,@function
        .size           $__internal_0_$__cuda_sm10x_tcgen05_guardrail_trap_col_being_dealloced_not_returned_by_alloc,($__internal_1_$__cuda_sm10x_tcgen05_guardrail_trap_phase_invalid_during_alloc - $__internal_0_$__cuda_sm10x_tcgen05_guardrail_trap_col_being_dealloced_not_returned_by_alloc)
$__internal_0_$__cuda_sm10x_tcgen05_guardrail_trap_col_being_dealloced_not_returned_by_alloc:
[----:B------:R-:W-:Y:S05]  /*78f0*/  BPT.TRAP 0x1 ;  /* 0x000000040000795c */ /* 0x000fea0000300000 */
[----:B------:R-:W-:-:S04]  /*7900*/  HFMA2 R3, -RZ, RZ, 0, 0 ;  /* 0x00000000ff037431 */ /* 0x000fc800000001ff */
[----:B------:R-:W-:Y:S05]  /*7910*/  RET.REL.NODEC R2 `(_ZN7cutlass13device_kernelINS_4gemm6kernel13GemmUniversalIN4cute5tupleIJiiiiEEENS1_10collective13CollectiveMmaINS1_35MainloopSm100TmaUmmaWarpSpecializedILi5ELi2ELi4ENS5_IJNS4_1CILi1EEENSA_ILi2EEESB_EEEEENS5_IJNSA_ILi128EEENSA_ILi64EEENSA_ILi32EEEEEEaNS5_IJlSB_lEEEaSJ_NS4_8TiledMMAINS4_8MMA_AtomIJNS4_15SM100_MMA_S8_SSIaaiLi128ELi64ELNS4_4UMMA5MajorE0ELSO_0ELNSN_8SaturateE0EEEEEENS4_6LayoutINS5_IJSB_SB_SB_EEENS5_IJNSA_ILi0EEESU_SU_EEEEENS5_IJNS4_10UnderscoreESX_SX_EEEEENS4_23SM90_TMA_LOAD_MULTICASTENS4_14ComposedLayoutINS4_7SwizzleILi1ELi4ELi3EEENS4_18smem_ptr_flag_bitsILi8EEENSS_INS5_IJNSA_ILi8EEESH_EEENS5_IJSH_SB_EEEEEEEvNS4_8identityENS4_13SM90_TMA_LOADES1A_vS1B_EENS_8epilogue10collective18CollectiveEpilogueINS1E_23Sm100TmaWarpSpecializedILi1ELi1ELi64ELb0ELb0EEEJSI_NS5_IJNSS_ISF_SB_EENSS_ISG_SB_EEEEEaSJ_aSJ_NS1E_6fusion15FusionCallbacksIS1I_NS1M_17LinearCombinationIaiaiLNS_15FloatRoundStyleE2EEESI_S1L_JEEENS4_5SM1004TMEM4LOAD26SM100_TMEM_LOAD_32dp32b64xES1C_NS11_INS12_ILi2ELi4ELi3EEES15_NSS_INS5_IJS16_SG_EEENS5_IJSG_SB_EEEEEEENS4_39AutoVectorizingCopyWithAssumedAlignmentILi128EEENS4_14SM90_TMA_STOREES20_S22_S22_EEEvvEEEEvNT_6ParamsE) ;  /* 0xffffff8402b87950 */ /* 0x000fea0003c3ffff */
        .weak           $__internal_1_$__cuda_sm10x_tcgen05_guardrail_trap_phase_invalid_during_alloc
        .type           $__internal_1_$__cuda_sm10x_tcgen05_guardrail_trap_phase_invalid_during_alloc,@function
        .size           $__internal_1_$__cuda_sm10x_tcgen05_guardrail_trap_phase_invalid_during_alloc,($__internal_2_$__cuda_sm10x_tcgen05_guardrail_trap_unallocated_columns_being_dealloced - $__internal_1_$__cuda_sm10x_tcgen05_guardrail_trap_phase_invalid_during_alloc)
$__internal_1_$__cuda_sm10x_tcgen05_guardrail_trap_phase_invalid_during_alloc:
[----:B------:R-:W-:Y:S05]  /*7920*/  BPT.TRAP 0x1 ;  /* 0x000000040000795c */ /* 0x000fea0000300000 */
[----:B------:R-:W-:-:S04]  /*7930*/  MOV R5, 0x0 ;  /* 0x0000000000057802 */ /* 0x000fc80000000f00 */
[----:B------:R-:W-:Y:S05]  /*7940*/  RET.REL.NODEC R4 `(_ZN7cutlass13device_kernelINS_4gemm6kernel13GemmUniversalIN4cute5tupleIJiiiiEEENS1_10collective13CollectiveMmaINS1_35MainloopSm100TmaUmmaWarpSpecializedILi5ELi2ELi4ENS5_IJNS4_1CILi1EEENSA_ILi2EEESB_EEEEENS5_IJNSA_ILi128EEENSA_ILi64EEENSA_ILi32EEEEEEaNS5_IJlSB_lEEEaSJ_NS4_8TiledMMAINS4_8MMA_AtomIJNS4_15SM100_MMA_S8_SSIaaiLi128ELi64ELNS4_4UMMA5MajorE0ELSO_0ELNSN_8SaturateE0EEEEEENS4_6LayoutINS5_IJSB_SB_SB_EEENS5_IJNSA_ILi0EEESU_SU_EEEEENS5_IJNS4_10UnderscoreESX_SX_EEEEENS4_23SM90_TMA_LOAD_MULTICASTENS4_14ComposedLayoutINS4_7SwizzleILi1ELi4ELi3EEENS4_18smem_ptr_flag_bitsILi8EEENSS_INS5_IJNSA_ILi8EEESH_EEENS5_IJSH_SB_EEEEEEEvNS4_8identityENS4_13SM90_TMA_LOADES1A_vS1B_EENS_8epilogue10collective18CollectiveEpilogueINS1E_23Sm100TmaWarpSpecializedILi1ELi1ELi64ELb0ELb0EEEJSI_NS5_IJNSS_ISF_SB_EENSS_ISG_SB_EEEEEaSJ_aSJ_NS1E_6fusion15FusionCallbacksIS1I_NS1M_17LinearCombinationIaiaiLNS_15FloatRoundStyleE2EEESI_S1L_JEEENS4_5SM1004TMEM4LOAD26SM100_TMEM_LOAD_32dp32b64xES1C_NS11_INS12_ILi2ELi4ELi3EEES15_NSS_INS5_IJS16_SG_EEENS5_IJSG_SB_EEEEEEENS4_39AutoVectorizingCopyWithAssumedAlignmentILi128EEENS4_14SM90_TMA_STOREES20_S22_S22_EEEvvEEEEvNT_6ParamsE) ;  /* 0xffffff8404ac7950 */ /* 0x000fea0003c3ffff */
        .weak           $__internal_2_$__cuda_sm10x_tcgen05_guardrail_trap_unallocated_columns_being_dealloced
        .type           $__internal_2_$__cuda_sm10x_tcgen05_guardrail_trap_unallocated_columns_being_dealloced,@function
        .size           $__internal_2_$__cuda_sm10x_tcgen05_guardrail_trap_unallocated_columns_being_dealloced,(.L_x_138 - $__internal_2_$__cuda_sm10x_tcgen05_guardrail_trap_unallocated_columns_being_dealloced)
$__internal_2_$__cuda_sm10x_tcgen05_guardrail_trap_unallocated_columns_being_dealloced:
[----:B------:R-:W-:Y:S05]  /*7950*/  BPT.TRAP 0x1 ;  /* 0x000000040000795c */ /* 0x000fea0000300000 */
[----:B------:R-:W-:-:S04]  /*7960*/  HFMA2 R3, -RZ, RZ, 0, 0 ;  /* 0x00000000ff037431 */ /* 0x000fc800000001ff */
[----:B------:R-:W-:Y:S05]  /*7970*/  RET.REL.NODEC R2 `(_ZN7cutlass13device_kernelINS_4gemm6kernel13GemmUniversalIN4cute5tupleIJiiiiEEENS1_10collective13CollectiveMmaINS1_35MainloopSm100TmaUmmaWarpSpecializedILi5ELi2ELi4ENS5_IJNS4_1CILi1EEENSA_ILi2EEESB_EEEEENS5_IJNSA_ILi128EEENSA_ILi64EEENSA_ILi32EEEEEEaNS5_IJlSB_lEEEaSJ_NS4_8TiledMMAINS4_8MMA_AtomIJNS4_15SM100_MMA_S8_SSIaaiLi128ELi64ELNS4_4UMMA5MajorE0ELSO_0ELNSN_8SaturateE0EEEEEENS4_6LayoutINS5_IJSB_SB_SB_EEENS5_IJNSA_ILi0EEESU_SU_EEEEENS5_IJNS4_10UnderscoreESX_SX_EEEEENS4_23SM90_TMA_LOAD_MULTICASTENS4_14ComposedLayoutINS4_7SwizzleILi1ELi4ELi3EEENS4_18smem_ptr_flag_bitsILi8EEENSS_INS5_IJNSA_ILi8EEESH_EEENS5_IJSH_SB_EEEEEEEvNS4_8identityENS4_13SM90_TMA_LOADES1A_vS1B_EENS_8epilogue10collective18CollectiveEpilogueINS1E_23Sm100TmaWarpSpecializedILi1ELi1ELi64ELb0ELb0EEEJSI_NS5_IJNSS_ISF_SB_EENSS_ISG_SB_EEEEEaSJ_aSJ_NS1E_6fusion15FusionCallbacksIS1I_NS1M_17LinearCombinationIaiaiLNS_15FloatRoundStyleE2EEESI_S1L_JEEENS4_5SM1004TMEM4LOAD26SM100_TMEM_LOAD_32dp32b64xES1C_NS11_INS12_ILi2ELi4ELi3EEES15_NSS_INS5_IJS16_SG_EEENS5_IJSG_SB_EEEEEEENS4_39AutoVectorizingCopyWithAssumedAlignmentILi128EEENS4_14SM90_TMA_STOREES20_S22_S22_EEEvvEEEEvNT_6ParamsE) ;  /* 0xffffff8402a07950 */ /* 0x000fea0003c3ffff */
.L_x_137:
[----:B------:R-:W-:-:S00]  /*7980*/  BRA `(.L_x_137) ;  /* 0xfffffffc00fc7947 */ /* 0x000fc0000383ffff */
[----:B------:R-:W-:-:S00]  /*7990*/  NOP ;  /* 0x0000000000007918 */ /* 0x000fc00000000000 */
        /* <DEDUP_REMOVED lines=14> */
.L_x_138:


//--------------------- .nv.global.init           --------------------------
	.section	.nv.global.init,"aw",@progbits
.nv.global.init:
	.type		$str$27,@object
	.size		$str$27,($str$28 - $str$27)
$str$27:
        /*0000*/ 	.byte	0x28, 0x61, 0x64, 0x64, 0x72, 0x65, 0x73, 0x73, 0x20, 0x26, 0x20, 0x6d, 0x61, 0x73, 0x6b, 0x29
        /*0010*/ 	.byte	0x20, 0x3d, 0x3d, 0x20, 0x30, 0x00
	.type		$str$28,@object
	.size		$str$28,($str$26 - $str$28)
$str$28:
        /*0016*/ 	.byte	0x2f, 0x74, 0x6d, 0x70, 0x2f, 0x63, 0x75, 0x74, 0x6c, 0x61, 0x73, 0x73, 0x5f, 0x73, 0x77, 0x65
        /*0026*/ 	.byte	0x65, 0x70, 0x5f, 0x73, 0x72, 0x63, 0x2f, 0x69, 0x6e, 0x63, 0x6c, 0x75, 0x64, 0x65, 0x2f, 0x63
        /*0036*/ 	.byte	0x75, 0x74, 0x65, 0x2f, 0x70, 0x6f, 0x69, 0x6e, 0x74, 0x65, 0x72, 0x5f, 0x66, 0x6c, 0x61, 0x67
        /*0046*/ 	.byte	0x67, 0x65, 0x64, 0x2e, 0x68, 0x70, 0x70, 0x00
	.type		$str$26,@object
	.size		$str$26,($str$25 - $str$26)
$str$26:
        /*004e*/ 	.byte	0x2f, 0x74, 0x6d, 0x70, 0x2f, 0x63, 0x75, 0x74, 0x6c, 0x61, 0x73, 0x73, 0x5f, 0x73, 0x77, 0x65
        /*005e*/ 	.byte	0x65, 0x70, 0x5f, 0x73, 0x72, 0x63, 0x2f, 0x69, 0x6e, 0x63, 0x6c, 0x75, 0x64, 0x65, 0x2f, 0x63
        /*006e*/ 	.byte	0x75, 0x74, 0x65, 0x2f, 0x61, 0x74, 0x6f, 0x6d, 0x2f, 0x63, 0x6f, 0x70, 0x79, 0x5f, 0x74, 0x72
        /*007e*/ 	.byte	0x61, 0x69, 0x74, 0x73, 0x5f, 0x73, 0x6d, 0x31, 0x30, 0x30, 0x2e, 0x68, 0x70, 0x70, 0x00
	.type		$str$25,@object
	.size		$str$25,(__unnamed_1 - $str$25)
$str$25:
        /*008d*/ 	.byte	0x28, 0x28, 0x75, 0x69, 0x6e, 0x74, 0x33, 0x32, 0x5f, 0x74, 0x28, 0x74, 0x68, 0x72, 0x65, 0x61
        /*009d*/ 	.byte	0x64, 0x49, 0x64, 0x78, 0x2e, 0x78, 0x29, 0x20, 0x2f, 0x20, 0x33, 0x32, 0x29, 0x20, 0x25, 0x20
        /*00ad*/ 	.byte	0x34, 0x29, 0x20, 0x3d, 0x3d, 0x20, 0x28, 0x28, 0x28, 0x74, 0x6d, 0x65, 0x6d, 0x5f, 0x61, 0x64
        /*00bd*/ 	.byte	0x64, 0x72, 0x20, 0x3e, 0x3e, 0x20, 0x31, 0x36, 0x29, 0x20, 0x2f, 0x20, 0x33, 0x32, 0x29, 0x20
        /*00cd*/ 	.byte	0x25, 0x20, 0x34, 0x29, 0x00
	.type		__unnamed_1,@object
	.size		__unnamed_1,(__unnamed_2 - __unnamed_1)
__unnamed_1:
        /*00d2*/ 	.byte	0x61, 0x75, 0x74, 0x6f, 0x20, 0x63, 0x75, 0x74, 0x65, 0x3a, 0x3a, 0x61, 0x73, 0x5f, 0x70, 0x6f
        /* <DEDUP_REMOVED lines=24> */
        /*0262*/ 	.byte	0x5d, 0x00
	.type		__unnamed_2,@object
	.size		__unnamed_2,(.L_2 - __unnamed_2)
__unnamed_2:
        /* <DEDUP_REMOVED lines=42> */
        /*0504*/ 	.byte	0x43, 0x3c, 0x30, 0x3e, 0x3e, 0x3e, 0x3e, 0x5d, 0x00
.L_2:


//--------------------- .nv.shared._ZN7cutlass13device_kernelINS_4gemm6kernel13GemmUniversalIN4cute5tupleIJiiiiEEENS1_10collective13CollectiveMmaINS1_35MainloopSm100TmaUmmaWarpSpecializedILi5ELi2ELi4ENS5_IJNS4_1CILi1EEENSA_ILi2EEESB_EEEEENS5_IJNSA_ILi128EEENSA_ILi64EEENSA_ILi32EEEEEEaNS5_IJlSB_lEEEaSJ_NS4_8TiledMMAINS4_8MMA_AtomIJNS4_15SM100_MMA_S8_SSIaaiLi128ELi64ELNS4_4UMMA5MajorE0ELSO_0ELNSN_8SaturateE0EEEEEENS4_6LayoutINS5_IJSB_SB_SB_EEENS5_IJNSA_ILi0EEESU_SU_EEEEENS5_IJNS4_10UnderscoreESX_SX_EEEEENS4_23SM90_TMA_LOAD_MULTICASTENS4_14ComposedLayoutINS4_7SwizzleILi1ELi4ELi3EEENS4_18smem_ptr_flag_bitsILi8EEENSS_INS5_IJNSA_ILi8EEESH_EEENS5_IJSH_SB_EEEEEEEvNS4_8identityENS4_13SM90_TMA_LOADES1A_vS1B_EENS_8epilogue10collective18CollectiveEpilogueINS1E_23Sm100TmaWarpSpecializedILi1ELi1ELi64ELb0ELb0EEEJSI_NS5_IJNSS_ISF_SB_EENSS_ISG_SB_EEEEEaSJ_aSJ_NS1E_6fusion15FusionCallbacksIS1I_NS1M_17LinearCombinationIaiaiLNS_15FloatRoundStyleE2EEESI_S1L_JEEENS4_5SM1004TMEM4LOAD26SM100_TMEM_LOAD_32dp32b64xES1C_NS11_INS12_ILi2ELi4ELi3EEES15_NSS_INS5_IJS16_SG_EEENS5_IJSG_SB_EEEEEEENS4_39AutoVectorizingCopyWithAssumedAlignmentILi128EEENS4_14SM90_TMA_STOREES20_S22_S22_EEEvvEEEEvNT_6ParamsE --------------------------
	.section	.nv.shared._ZN7cutlass13device_kernelINS_4gemm6kernel13GemmUniversalIN4cute5tupleIJiiiiEEENS1_10collective13CollectiveMmaINS1_35MainloopSm100TmaUmmaWarpSpecializedILi5ELi2ELi4ENS5_IJNS4_1CILi1EEENSA_ILi2EEESB_EEEEENS5_IJNSA_ILi128EEENSA_ILi64EEENSA_ILi32EEEEEEaNS5_IJlSB_lEEEaSJ_NS4_8TiledMMAINS4_8MMA_AtomIJNS4_15SM100_MMA_S8_SSIaaiLi128ELi64ELNS4_4UMMA5MajorE0ELSO_0ELNSN_8SaturateE0EEEEEENS4_6LayoutINS5_IJSB_SB_SB_EEENS5_IJNSA_ILi0EEESU_SU_EEEEENS5_IJNS4_10UnderscoreESX_SX_EEEEENS4_23SM90_TMA_LOAD_MULTICASTENS4_14ComposedLayoutINS4_7SwizzleILi1ELi4ELi3EEENS4_18smem_ptr_flag_bitsILi8EEENSS_INS5_IJNSA_ILi8EEESH_EEENS5_IJSH_SB_EEEEEEEvNS4_8identityENS4_13SM90_TMA_LOADES1A_vS1B_EENS_8epilogue10collective18CollectiveEpilogueINS1E_23Sm100TmaWarpSpecializedILi1ELi1ELi64ELb0ELb0EEEJSI_NS5_IJNSS_ISF_SB_EENSS_ISG_SB_EEEEEaSJ_aSJ_NS1E_6fusion15FusionCallbacksIS1I_NS1M_17LinearCombinationIaiaiLNS_15FloatRoundStyleE2EEESI_S1L_JEEENS4_5SM1004TMEM4LOAD26SM100_TMEM_LOAD_32dp32b64xES1C_NS11_INS12_ILi2ELi4ELi3EEES15_NSS_INS5_IJS16_SG_EEENS5_IJSG_SB_EEEEEEENS4_39AutoVectorizingCopyWithAssumedAlignmentILi128EEENS4_14SM90_TMA_STOREES20_S22_S22_EEEvvEEEEvNT_6ParamsE,"aw",@nobits
	.sectionflags	@""
	.align	16
	.zero		1024


//--------------------- .nv.shared.reserved.0     --------------------------
	.section	.nv.shared.reserved.0,"aw",@nobits
	.weak		__nv_reservedSMEM_offset_0_alias
	.size		__nv_reservedSMEM_offset_0_alias, 0, 64
	.other		__nv_reservedSMEM_offset_0_alias,@"STO_CUDA_RESERVED_SHARED STV_DEFAULT"
__nv_reservedSMEM_offset_0_alias:
	.zero		0
.nv.shared.reserved.0:
	.zero		64
	.weak		__nv_reservedSMEM_tcgen05_partition
	.type		__nv_reservedSMEM_tcgen05_partition,@object
	.size		__nv_reservedSMEM_tcgen05_partition,(.L_0 - __nv_reservedSMEM_tcgen05_partition)
__nv_reservedSMEM_tcgen05_partition:
	.zero		32
.L_0:


//--------------------- .nv.global                --------------------------
	.section	.nv.global,"aw",@nobits
.nv.global:
	.type		_ZN39_INTERNAL_7ea0b2b5_4_k_cu_108e3c7b_99924cute1_E,@object
	.size		_ZN39_INTERNAL_7ea0b2b5_4_k_cu_108e3c7b_99924cute1_E,(_ZN39_INTERNAL_7ea0b2b5_4_k_cu_108e3c7b_99924cuda3std3__45__cpo6cbeginE - _ZN39_INTERNAL_7ea0b2b5_4_k_cu_108e3c7b_99924cute1_E)
_ZN39_INTERNAL_7ea0b2b5_4_k_cu_108e3c7b_99924cute1_E:
	.zero		1
	.type		_ZN39_INTERNAL_7ea0b2b5_4_k_cu_108e3c7b_99924cuda3std3__45__cpo6cbeginE,@object
	.size		_ZN39_INTERNAL_7ea0b2b5_4_k_cu_108e3c7b_99924cuda3std3__45__cpo6cbeginE,(_ZN39_INTERNAL_7ea0b2b5_4_k_cu_108e3c7b_99924cuda3std3__48in_placeE - _ZN39_INTERNAL_7ea0b2b5_4_k_cu_108e3c7b_99924cuda3std3__45__cpo6cbeginE)
_ZN39_INTERNAL_7ea0b2b5_4_k_cu_108e3c7b_99924cuda3std3__45__cpo6cbeginE:
	.zero		1
	.type		_ZN39_INTERNAL_7ea0b2b5_4_k_cu_108e3c7b_99924cuda3std3__48in_placeE,@object
	.size		_ZN39_INTERNAL_7ea0b2b5_4_k_cu_108e3c7b_99924cuda3std3__48in_placeE,(_ZN39_INTERNAL_7ea0b2b5_4_k_cu_108e3c7b_99924cuda3std6ranges3__45__cpo9iter_moveE - _ZN39_INTERNAL_7ea0b2b5_4_k_cu_108e3c7b_99924cuda3std3__48in_placeE)
_ZN39_INTERNAL_7ea0b2b5_4_k_cu_108e3c7b_99924cuda3std3__48in_placeE:
	.zero		1
	.type		_ZN39_INTERNAL_7ea0b2b5_4_k_cu_108e3c7b_99924cuda3std6ranges3__45__cpo9iter_moveE,@object
	.size		_ZN39_INTERNAL_7ea0b2b5_4_k_cu_108e3c7b_99924cuda3std6ranges3__45__cpo9iter_moveE,(_ZN39_INTERNAL_7ea0b2b5_4_k_cu_108e3c7b_99924cuda3std3__45__cpo5beginE - _ZN39_INTERNAL_7ea0b2b5_4_k_cu_108e3c7b_99924cuda3std6ranges3__45__cpo9iter_moveE)
_ZN39_INTERNAL_7ea0b2b5_4_k_cu_108e3c7b_99924cuda3std6ranges3__45__cpo9iter_moveE:
	.zero		1
	.type		_ZN39_INTERNAL_7ea0b2b5_4_k_cu_108e3c7b_99924cuda3std3__45__cpo5beginE,@object
	.size		_ZN39_INTERNAL_7ea0b2b5_4_k_cu_108e3c7b_99924cuda3std3__45__cpo5beginE,(_ZN39_INTERNAL_7ea0b2b5_4_k_cu_108e3c7b_99924cuda3std3__441_GLOBAL__N__7ea0b2b5_4_k_cu_108e3c7b_99926ignoreE - _ZN39_INTERNAL_7ea0b2b5_4_k_cu_108e3c7b_99924cuda3std3__45__cpo5beginE)
_ZN39_INTERNAL_7ea0b2b5_4_k_cu_108e3c7b_99924cuda3std3__45__cpo5beginE:
	.zero		1
	.type		_ZN39_INTERNAL_7ea0b2b5_4_k_cu_108e3c7b_99924cuda3std3__441_GLOBAL__N__7ea0b2b5_4_k_cu_108e3c7b_99926ignoreE,@object
	.size		_ZN39_INTERNAL_7ea0b2b5_4_k_cu_108e3c7b_99924cuda3std3__441_GLOBAL__N__7ea0b2b5_4_k_cu_108e3c7b_99926ignoreE,(_ZN39_INTERNAL_7ea0b2b5_4_k_cu_108e3c7b_99924cute7productE - _ZN39_INTERNAL_7ea0b2b5_4_k_cu_108e3c7b_99924cuda3std3__441_GLOBAL__N__7ea0b2b5_4_k_cu_108e3c7b_99926ignoreE)
_ZN39_INTERNAL_7ea0b2b5_4_k_cu_108e3c7b_99924cuda3std3__441_GLOBAL__N__7ea0b2b5_4_k_cu_108e3c7b_99926ignoreE:
	.zero		1
	.type		_ZN39_INTERNAL_7ea0b2b5_4_k_cu_108e3c7b_99924cute7productE,@object
	.size		_ZN39_INTERNAL_7ea0b2b5_4_k_cu_108e3c7b_99924cute7productE,(_ZN39_INTERNAL_7ea0b2b5_4_k_cu_108e3c7b_99924cuda3std3__45__cpo3endE - _ZN39_INTERNAL_7ea0b2b5_4_k_cu_108e3c7b_99924cute7productE)
_ZN39_INTERNAL_7ea0b2b5_4_k_cu_108e3c7b_99924cute7productE:
	.zero		1
	.type		_ZN39_INTERNAL_7ea0b2b5_4_k_cu_108e3c7b_99924cuda3std3__45__cpo3endE,@object
	.size		_ZN39_INTERNAL_7ea0b2b5_4_k_cu_108e3c7b_99924cuda3std3__45__cpo3endE,(_ZN39_INTERNAL_7ea0b2b5_4_k_cu_108e3c7b_99924cuda3std3__419piecewise_constructE - _ZN39_INTERNAL_7ea0b2b5_4_k_cu_108e3c7b_99924cuda3std3__45__cpo3endE)
_ZN39_INTERNAL_7ea0b2b5_4_k_cu_108e3c7b_99924cuda3std3__45__cpo3endE:
	.zero		1
	.type		_ZN39_INTERNAL_7ea0b2b5_4_k_cu_108e3c7b_99924cuda3std3__419piecewise_constructE,@object
	.size		_ZN39_INTERNAL_7ea0b2b5_4_k_cu_108e3c7b_99924cuda3std3__419piecewise_constructE,(_ZN39_INTERNAL_7ea0b2b5_4_k_cu_108e3c7b_99924cuda3std3__45__cpo4cendE - _ZN39_INTERNAL_7ea0b2b5_4_k_cu_108e3c7b_99924cuda3std3__419piecewise_constructE)
_ZN39_INTERNAL_7ea0b2b5_4_k_cu_108e3c7b_99924cuda3std3__419piecewise_constructE:
	.zero		1
	.type		_ZN39_INTERNAL_7ea0b2b5_4_k_cu_108e3c7b_99924cuda3std3__45__cpo4cendE,@object
	.size		_ZN39_INTERNAL_7ea0b2b5_4_k_cu_108e3c7b_99924cuda3std3__45__cpo4cendE,(_ZN39_INTERNAL_7ea0b2b5_4_k_cu_108e3c7b_99924cuda3std6ranges3__45__cpo4swapE - _ZN39_INTERNAL_7ea0b2b5_4_k_cu_108e3c7b_99924cuda3std3__45__cpo4cendE)
_ZN39_INTERNAL_7ea0b2b5_4_k_cu_108e3c7b_99924cuda3std3__45__cpo4cendE:
	.zero		1
	.type		_ZN39_INTERNAL_7ea0b2b5_4_k_cu_108e3c7b_99924cuda3std6ranges3__45__cpo4swapE,@object
	.size		_ZN39_INTERNAL_7ea0b2b5_4_k_cu_108e3c7b_99924cuda3std6ranges3__45__cpo4swapE,(.L_10 - _ZN39_INTERNAL_7ea0b2b5_4_k_cu_108e3c7b_99924cuda3std6ranges3__45__cpo4swapE)
_ZN39_INTERNAL_7ea0b2b5_4_k_cu_108e3c7b_99924cuda3std6ranges3__45__cpo4swapE:
	.zero		1
.L_10:


//--------------------- .nv.constant0._ZN7cutlass13device_kernelINS_4gemm6kernel13GemmUniversalIN4cute5tupleIJiiiiEEENS1_10collective13CollectiveMmaINS1_35MainloopSm100TmaUmmaWarpSpecializedILi5ELi2ELi4ENS5_IJNS4_1CILi1EEENSA_ILi2EEESB_EEEEENS5_IJNSA_ILi128EEENSA_ILi64EEENSA_ILi32EEEEEEaNS5_IJlSB_lEEEaSJ_NS4_8TiledMMAINS4_8MMA_AtomIJNS4_15SM100_MMA_S8_SSIaaiLi128ELi64ELNS4_4UMMA5MajorE0ELSO_0ELNSN_8SaturateE0EEEEEENS4_6LayoutINS5_IJSB_SB_SB_EEENS5_IJNSA_ILi0EEESU_SU_EEEEENS5_IJNS4_10UnderscoreESX_SX_EEEEENS4_23SM90_TMA_LOAD_MULTICASTENS4_14ComposedLayoutINS4_7SwizzleILi1ELi4ELi3EEENS4_18smem_ptr_flag_bitsILi8EEENSS_INS5_IJNSA_ILi8EEESH_EEENS5_IJSH_SB_EEEEEEEvNS4_8identityENS4_13SM90_TMA_LOADES1A_vS1B_EENS_8epilogue10collective18CollectiveEpilogueINS1E_23Sm100TmaWarpSpecializedILi1ELi1ELi64ELb0ELb0EEEJSI_NS5_IJNSS_ISF_SB_EENSS_ISG_SB_EEEEEaSJ_aSJ_NS1E_6fusion15FusionCallbacksIS1I_NS1M_17LinearCombinationIaiaiLNS_15FloatRoundStyleE2EEESI_S1L_JEEENS4_5SM1004TMEM4LOAD26SM100_TMEM_LOAD_32dp32b64xES1C_NS11_INS12_ILi2ELi4ELi3EEES15_NSS_INS5_IJS16_SG_EEENS5_IJSG_SB_EEEEEEENS4_39AutoVectorizingCopyWithAssumedAlignmentILi128EEENS4_14SM90_TMA_STOREES20_S22_S22_EEEvvEEEEvNT_6ParamsE --------------------------
	.section	.nv.constant0._ZN7cutlass13device_kernelINS_4gemm6kernel13GemmUniversalIN4cute5tupleIJiiiiEEENS1_10collective13CollectiveMmaINS1_35MainloopSm100TmaUmmaWarpSpecializedILi5ELi2ELi4ENS5_IJNS4_1CILi1EEENSA_ILi2EEESB_EEEEENS5_IJNSA_ILi128EEENSA_ILi64EEENSA_ILi32EEEEEEaNS5_IJlSB_lEEEaSJ_NS4_8TiledMMAINS4_8MMA_AtomIJNS4_15SM100_MMA_S8_SSIaaiLi128ELi64ELNS4_4UMMA5MajorE0ELSO_0ELNSN_8SaturateE0EEEEEENS4_6LayoutINS5_IJSB_SB_SB_EEENS5_IJNSA_ILi0EEESU_SU_EEEEENS5_IJNS4_10UnderscoreESX_SX_EEEEENS4_23SM90_TMA_LOAD_MULTICASTENS4_14ComposedLayoutINS4_7SwizzleILi1ELi4ELi3EEENS4_18smem_ptr_flag_bitsILi8EEENSS_INS5_IJNSA_ILi8EEESH_EEENS5_IJSH_SB_EEEEEEEvNS4_8identityENS4_13SM90_TMA_LOADES1A_vS1B_EENS_8epilogue10collective18CollectiveEpilogueINS1E_23Sm100TmaWarpSpecializedILi1ELi1ELi64ELb0ELb0EEEJSI_NS5_IJNSS_ISF_SB_EENSS_ISG_SB_EEEEEaSJ_aSJ_NS1E_6fusion15FusionCallbacksIS1I_NS1M_17LinearCombinationIaiaiLNS_15FloatRoundStyleE2EEESI_S1L_JEEENS4_5SM1004TMEM4LOAD26SM100_TMEM_LOAD_32dp32b64xES1C_NS11_INS12_ILi2ELi4ELi3EEES15_NSS_INS5_IJS16_SG_EEENS5_IJSG_SB_EEEEEEENS4_39AutoVectorizingCopyWithAssumedAlignmentILi128EEENS4_14SM90_TMA_STOREES20_S22_S22_EEEvvEEEEvNT_6ParamsE,"a",@progbits
	.sectionflags	@""
	.align	4
.nv.constant0._ZN7cutlass13device_kernelINS_4gemm6kernel13GemmUniversalIN4cute5tupleIJiiiiEEENS1_10collective13CollectiveMmaINS1_35MainloopSm100TmaUmmaWarpSpecializedILi5ELi2ELi4ENS5_IJNS4_1CILi1EEENSA_ILi2EEESB_EEEEENS5_IJNSA_ILi128EEENSA_ILi64EEENSA_ILi32EEEEEEaNS5_IJlSB_lEEEaSJ_NS4_8TiledMMAINS4_8MMA_AtomIJNS4_15SM100_MMA_S8_SSIaaiLi128ELi64ELNS4_4UMMA5MajorE0ELSO_0ELNSN_8SaturateE0EEEEEENS4_6LayoutINS5_IJSB_SB_SB_EEENS5_IJNSA_ILi0EEESU_SU_EEEEENS5_IJNS4_10UnderscoreESX_SX_EEEEENS4_23SM90_TMA_LOAD_MULTICASTENS4_14ComposedLayoutINS4_7SwizzleILi1ELi4ELi3EEENS4_18smem_ptr_flag_bitsILi8EEENSS_INS5_IJNSA_ILi8EEESH_EEENS5_IJSH_SB_EEEEEEEvNS4_8identityENS4_13SM90_TMA_LOADES1A_vS1B_EENS_8epilogue10collective18CollectiveEpilogueINS1E_23Sm100TmaWarpSpecializedILi1ELi1ELi64ELb0ELb0EEEJSI_NS5_IJNSS_ISF_SB_EENSS_ISG_SB_EEEEEaSJ_aSJ_NS1E_6fusion15FusionCallbacksIS1I_NS1M_17LinearCombinationIaiaiLNS_15FloatRoundStyleE2EEESI_S1L_JEEENS4_5SM1004TMEM4LOAD26SM100_TMEM_LOAD_32dp32b64xES1C_NS11_INS12_ILi2ELi4ELi3EEES15_NSS_INS5_IJS16_SG_EEENS5_IJSG_SB_EEEEEEENS4_39AutoVectorizingCopyWithAssumedAlignmentILi128EEENS4_14SM90_TMA_STOREES20_S22_S22_EEEvvEEEEvNT_6ParamsE:
	.zero		2944


//--------------------- SYMBOLS --------------------------

	.type		.nv.reservedSmem.offset0,@object
	.size		.nv.reservedSmem.offset0,0x4
	.type		.nv.reservedSmem.cap,@object
	.size		.nv.reservedSmem.cap,0x4
	.type		__assertfail,@function
